def gluon_wgmma(
    a_ptr,
    b_ptr,
    c_ptr,
    M,
    N,
    K,
    stride_am,
    stride_bk,
    stride_cm,
    BLOCK_M: gl.constexpr,
    BLOCK_N: gl.constexpr,
    BLOCK_K: gl.constexpr,
    DTYPE: gl.constexpr,
    A_LAYOUT: gl.constexpr,
    B_LAYOUT: gl.constexpr,
    C_LAYOUT: gl.constexpr,
    B_SHAPE: gl.constexpr,
    TRANS_B: gl.constexpr,
    NUM_BUFFERS: gl.constexpr,
    NUM_WARPS: gl.constexpr,
):
    a_desc = tma.make_tensor_descriptor(
        a_ptr, [M, K], [stride_am, 1], [BLOCK_M, BLOCK_K], A_LAYOUT
    )
    b_desc = tma.make_tensor_descriptor(
        b_ptr,
        [N, K] if TRANS_B else [K, N],
        [stride_bk, 1],
        B_SHAPE,
        B_LAYOUT,
    )
    c_desc = tma.make_tensor_descriptor(
        c_ptr, [M, N], [stride_cm, 1], [BLOCK_M, BLOCK_N], C_LAYOUT
    )

    a_bufs = gl.allocate_shared_memory(
        DTYPE, [NUM_BUFFERS, BLOCK_M, BLOCK_K], A_LAYOUT
    )
    b_bufs = gl.allocate_shared_memory(DTYPE, [NUM_BUFFERS] + B_SHAPE, B_LAYOUT)

    pid_m = gl.program_id(0)
    pid_n = gl.program_id(1)
    off_m = pid_m * BLOCK_M
    off_n = pid_n * BLOCK_N

    mma_layout: gl.constexpr = pick_wgmma_layout(DTYPE, BLOCK_M, BLOCK_N, NUM_WARPS)
    acc = warpgroup_mma_init(
        gl.zeros((BLOCK_M, BLOCK_N), dtype=gl.float32, layout=mma_layout)
    )

    bars = gl.allocate_shared_memory(
        gl.int64, [NUM_BUFFERS, 1], mbarrier.MBarrierLayout()
    )
    for i in gl.static_range(NUM_BUFFERS):
        mbarrier.init(bars.index(i), count=1)
    idx = 0
    phase = 0

    for k in range(0, K, BLOCK_K):
        a = a_bufs.index(idx)
        b = b_bufs.index(idx)
        bar = bars.index(idx)
        mbarrier.expect(bar, a_desc.block_type.nbytes + b_desc.block_type.nbytes)
        tma.async_copy_global_to_shared(a_desc, [off_m, k], bar, a)
        tma.async_copy_global_to_shared(
            b_desc, [off_n, k] if TRANS_B else [k, off_n], bar, b
        )
        mbarrier.wait(bar, phase=phase)

        if TRANS_B:
            b = b.permute((1, 0))
        acc = warpgroup_mma_wait(num_outstanding=0, deps=(acc,))
        acc = warpgroup_mma(a, b, acc, is_async=True)

        idx += 1
        if idx == NUM_BUFFERS:
            idx = 0
            phase ^= 1

    acc = warpgroup_mma_wait(num_outstanding=0, deps=(acc,))
    for i in gl.static_range(NUM_BUFFERS):
        mbarrier.invalidate(bars.index(i))

    c_smem = gl.allocate_shared_memory(DTYPE, [BLOCK_M, BLOCK_N], C_LAYOUT)
    c_smem.store(acc.to(DTYPE))
    fence_async_shared()
    tma.async_copy_shared_to_global(c_desc, [off_m, off_n], c_smem)
    tma.store_wait(pendings=0)

# config = {"BLOCK_K": 128, "BLOCK_M": 64, "BLOCK_N": 128, "arch": "sm_90", "dtype": "fp16", "num_buffers": 1, "num_warps": 4, "trans_b": 0}
# arch = sm_90


// ===== COMPILED SASS (sm_90a) =====

	.target	sm_90a

	.elftype	@"ET_EXEC"


//--------------------- .note.nv.tkinfo           --------------------------
	.section	.note.nv.tkinfo,"",@"SHT_NOTE"
	.sectionflags	@"SHF_NOTE_NV_TKINFO"
	.tkinfo
        /*0018*/ 	.word	0x00000002
        /*0030*/ 	.string	""
        /*0030*/ 	.string	"ptxas"
        /*0030*/ 	.string	"Cuda compilation tools, release 13.0, V13.0.88"
        /*0030*/ 	.string	"Build cuda_13.0.r13.0/compiler.36424714_0"
        /*0030*/ 	.string	"-v  -suppress-debug-info  -lineinfo  -arch sm_90a "



//--------------------- .note.nv.cuinfo           --------------------------
	.section	.note.nv.cuinfo,"",@"SHT_NOTE"
	.sectionflags	@"SHF_NOTE_NV_CUINFO"
        /*0018*/ 	.short	0x0002
        /*001a*/ 	.short	0x005a
        /*001c*/ 	.short	0x0082
	.zero		2


//--------------------- .nv.info                  --------------------------
	.section	.nv.info,"",@"SHT_CUDA_INFO"
	.align	4


	//----- nvinfo : EIATTR_REGCOUNT
	.align		4
        /*0000*/ 	.byte	0x04, 0x2f
        /*0002*/ 	.short	(.L_1 - .L_0)
	.align		4
.L_0:
        /*0004*/ 	.word	index@(gluon_wgmma)
        /*0008*/ 	.word	0x0000005a


	//----- nvinfo : EIATTR_FRAME_SIZE
	.align		4
.L_1:
        /*000c*/ 	.byte	0x04, 0x11
        /*000e*/ 	.short	(.L_3 - .L_2)
	.align		4
.L_2:
        /*0010*/ 	.word	index@(gluon_wgmma)
        /*0014*/ 	.word	0x00000000


	//----- nvinfo : EIATTR_MIN_STACK_SIZE
	.align		4
.L_3:
        /*0018*/ 	.byte	0x04, 0x12
        /*001a*/ 	.short	(.L_5 - .L_4)
	.align		4
.L_4:
        /*001c*/ 	.word	index@(gluon_wgmma)
        /*0020*/ 	.word	0x00000000
.L_5:


//--------------------- .nv.compat                --------------------------
	.section	.nv.compat,"",@"SHT_CUDA_COMPAT_INFO"
	.align	4
        /*0000*/ 	.byte	0x02, 0x09, 0x01, 0x00, 0x02, 0x02, 0x04, 0x00, 0x02, 0x05, 0x05, 0x00, 0x03, 0x07, 0x01, 0x01
        /*0010*/ 	.byte	0x02, 0x03, 0x03, 0x00, 0x02, 0x06, 0x01, 0x00, 0x04, 0x0b, 0x08, 0x00, 0x00, 0x00, 0x00, 0x00
        /*0020*/ 	.byte	0x00, 0x00, 0x00, 0x00


//--------------------- .nv.info.gluon_wgmma      --------------------------
	.section	.nv.info.gluon_wgmma,"",@"SHT_CUDA_INFO"
	.sectionflags	@""
	.align	4


	//----- nvinfo : EIATTR_CUDA_API_VERSION
	.align		4
        /*0000*/ 	.byte	0x04, 0x37
        /*0002*/ 	.short	(.L_7 - .L_6)
.L_6:
        /*0004*/ 	.word	0x00000082


	//----- nvinfo : EIATTR_KPARAM_INFO
	.align		4
.L_7:
        /*0008*/ 	.byte	0x04, 0x17
        /*000a*/ 	.short	(.L_9 - .L_8)
.L_8:
        /*000c*/ 	.word	0x00000000
        /*0010*/ 	.short	0x000a
        /*0012*/ 	.short	0x0048
        /*0014*/ 	.byte	0x00, 0xf4, 0x21, 0x00


	//----- nvinfo : EIATTR_KPARAM_INFO
	.align		4
.L_9:
        /*0018*/ 	.byte	0x04, 0x17
        /*001a*/ 	.short	(.L_11 - .L_10)
.L_10:
        /*001c*/ 	.word	0x00000000
        /*0020*/ 	.short	0x0009
        /*0022*/ 	.short	0x0040
        /*0024*/ 	.byte	0x00, 0xf4, 0x21, 0x00


	//----- nvinfo : EIATTR_KPARAM_INFO
	.align		4
.L_11:
        /*0028*/ 	.byte	0x04, 0x17
        /*002a*/ 	.short	(.L_13 - .L_12)
.L_12:
        /*002c*/ 	.word	0x00000000
        /*0030*/ 	.short	0x0008
        /*0032*/ 	.short	0x0038
        /*0034*/ 	.byte	0x00, 0xf0, 0x21, 0x00


	//----- nvinfo : EIATTR_KPARAM_INFO
	.align		4
.L_13:
        /*0038*/ 	.byte	0x04, 0x17
        /*003a*/ 	.short	(.L_15 - .L_14)
.L_14:
        /*003c*/ 	.word	0x00000000
        /*0040*/ 	.short	0x0007
        /*0042*/ 	.short	0x0030
        /*0044*/ 	.byte	0x00, 0xf0, 0x21, 0x00


	//----- nvinfo : EIATTR_KPARAM_INFO
	.align		4
.L_15:
        /*0048*/ 	.byte	0x04, 0x17
        /*004a*/ 	.short	(.L_17 - .L_16)
.L_16:
        /*004c*/ 	.word	0x00000000
        /*0050*/ 	.short	0x0006
        /*0052*/ 	.short	0x0028
        /*0054*/ 	.byte	0x00, 0xf0, 0x21, 0x00


	//----- nvinfo : EIATTR_KPARAM_INFO
	.align		4
.L_17:
        /*0058*/ 	.byte	0x04, 0x17
        /*005a*/ 	.short	(.L_19 - .L_18)
.L_18:
        /*005c*/ 	.word	0x00000000
        /*0060*/ 	.short	0x0005
        /*0062*/ 	.short	0x0020
        /*0064*/ 	.byte	0x00, 0xf0, 0x11, 0x00


	//----- nvinfo : EIATTR_KPARAM_INFO
	.align		4
.L_19:
        /*0068*/ 	.byte	0x04, 0x17
        /*006a*/ 	.short	(.L_21 - .L_20)
.L_20:
        /*006c*/ 	.word	0x00000000
        /*0070*/ 	.short	0x0004
        /*0072*/ 	.short	0x001c
        /*0074*/ 	.byte	0x00, 0xf0, 0x11, 0x00


	//----- nvinfo : EIATTR_KPARAM_INFO
	.align		4
.L_21:
        /*0078*/ 	.byte	0x04, 0x17
        /*007a*/ 	.short	(.L_23 - .L_22)
.L_22:
        /*007c*/ 	.word	0x00000000
        /*0080*/ 	.short	0x0003
        /*0082*/ 	.short	0x0018
        /*0084*/ 	.byte	0x00, 0xf0, 0x11, 0x00


	//----- nvinfo : EIATTR_KPARAM_INFO
	.align		4
.L_23:
        /*0088*/ 	.byte	0x04, 0x17
        /*008a*/ 	.short	(.L_25 - .L_24)
.L_24:
        /*008c*/ 	.word	0x00000000
        /*0090*/ 	.short	0x0002
        /*0092*/ 	.short	0x0010
        /*0094*/ 	.byte	0x00, 0xf4, 0x21, 0x00


	//----- nvinfo : EIATTR_KPARAM_INFO
	.align		4
.L_25:
        /*0098*/ 	.byte	0x04, 0x17
        /*009a*/ 	.short	(.L_27 - .L_26)
.L_26:
        /*009c*/ 	.word	0x00000000
        /*00a0*/ 	.short	0x0001
        /*00a2*/ 	.short	0x0008
        /*00a4*/ 	.byte	0x00, 0xf4, 0x21, 0x00


	//----- nvinfo : EIATTR_KPARAM_INFO
	.align		4
.L_27:
        /*00a8*/ 	.byte	0x04, 0x17
        /*00aa*/ 	.short	(.L_29 - .L_28)
.L_28:
        /*00ac*/ 	.word	0x00000000
        /*00b0*/ 	.short	0x0000
        /*00b2*/ 	.short	0x0000
        /*00b4*/ 	.byte	0x00, 0xf4, 0x21, 0x00


	//----- nvinfo : EIATTR_SPARSE_MMA_MASK
	.align		4
.L_29:
        /*00b8*/ 	.byte	0x03, 0x50
        /*00ba*/ 	.short	0x0000


	//----- nvinfo : EIATTR_MAXREG_COUNT
	.align		4
        /*00bc*/ 	.byte	0x03, 0x1b
        /*00be*/ 	.short	0x00ff


	//----- nvinfo : EIATTR_NUM_BARRIERS
	.align		4
        /*00c0*/ 	.byte	0x02, 0x4c
        /*00c2*/ 	.byte	0x01
	.zero		1


	//----- nvinfo : EIATTR_MERCURY_ISA_VERSION
	.align		4
        /*00c4*/ 	.byte	0x03, 0x5f
        /*00c6*/ 	.short	0x0101


	//----- nvinfo : EIATTR_INT_WARP_WIDE_INSTR_OFFSETS
	.align		4
        /*00c8*/ 	.byte	0x04, 0x31
        /*00ca*/ 	.short	(.L_31 - .L_30)


	//   ....[0]....
.L_30:
        /*00cc*/ 	.word	0x00001330


	//   ....[1]....
        /*00d0*/ 	.word	0x000013c0


	//   ....[2]....
        /*00d4*/ 	.word	0x000019f0


	//   ....[3]....
        /*00d8*/ 	.word	0x00001a00


	//   ....[4]....
        /*00dc*/ 	.word	0x00001a80


	//   ....[5]....
        /*00e0*/ 	.word	0x00001a90


	//   ....[6]....
        /*00e4*/ 	.word	0x00002090


	//   ....[7]....
        /*00e8*/ 	.word	0x000020a0


	//----- nvinfo : EIATTR_COOP_GROUP_MASK_REGIDS
	.align		4
.L_31:
        /*00ec*/ 	.byte	0x04, 0x29
        /*00ee*/ 	.short	(.L_33 - .L_32)


	//   ....[0]....
.L_32:
        /*00f0*/ 	.word	0xffffffff


	//   ....[1]....
        /*00f4*/ 	.word	0xffffffff


	//   ....[2]....
        /*00f8*/ 	.word	0xffffffff


	//----- nvinfo : EIATTR_COOP_GROUP_INSTR_OFFSETS
	.align		4
.L_33:
        /*00fc*/ 	.byte	0x04, 0x28
        /*00fe*/ 	.short	(.L_35 - .L_34)


	//   ....[0]....
.L_34:
        /*0100*/ 	.word	0x00000150


	//   ....[1]....
        /*0104*/ 	.word	0x00000730


	//   ....[2]....
        /*0108*/ 	.word	0x00000cf0


	//----- nvinfo : EIATTR_MBARRIER_INSTR_OFFSETS
	.align		4
.L_35:
        /*010c*/ 	.byte	0x04, 0x39
        /*010e*/ 	.short	(.L_37 - .L_36)


	//   ....[0]....
.L_36:
        /*0110*/ 	.word	0x00001480
        /*0114*/ 	.word	0x000000ff
        /*0118*/ 	.word	0x0000c000
        /*011c*/ 	.short	0x0100
        /*011e*/ 	.byte	0x35
	.zero		1


	//   ....[1]....
        /*0120*/ 	.word	0x00001b30
        /*0124*/ 	.word	0x000000ff
        /*0128*/ 	.word	0x0000c000
        /*012c*/ 	.short	0x010a
        /*012e*/ 	.byte	0x35
	.zero		1


	//   ....[2]....
        /*0130*/ 	.word	0x00001e10
        /*0134*/ 	.word	0x000000ff
        /*0138*/ 	.word	0x0000c000
        /*013c*/ 	.short	0x0108
        /*013e*/ 	.byte	0x35
	.zero		1


	//   ....[3]....
        /*0140*/ 	.word	0x00002130
        /*0144*/ 	.word	0x000000ff
        /*0148*/ 	.word	0x0000c000
        /*014c*/ 	.short	0x010a
        /*014e*/ 	.byte	0x35
	.zero		1


	//----- nvinfo : EIATTR_NUM_MBARRIERS
	.align		4
.L_37:
        /*0150*/ 	.byte	0x03, 0x38
        /*0152*/ 	.short	0x0001


	//----- nvinfo : EIATTR_EXIT_INSTR_OFFSETS
	.align		4
        /*0154*/ 	.byte	0x04, 0x1c
        /*0156*/ 	.short	(.L_39 - .L_38)


	//   ....[0]....
.L_38:
        /*0158*/ 	.word	0x00002120


	//----- nvinfo : EIATTR_REQNTID
	.align		4
.L_39:
        /*015c*/ 	.byte	0x04, 0x10
        /*015e*/ 	.short	(.L_41 - .L_40)
.L_40:
        /*0160*/ 	.word	0x00000080
        /*0164*/ 	.word	0x00000001
        /*0168*/ 	.word	0x00000001


	//----- nvinfo : EIATTR_CRS_STACK_SIZE
	.align		4
.L_41:
        /*016c*/ 	.byte	0x04, 0x1e
        /*016e*/ 	.short	(.L_43 - .L_42)
.L_42:
        /*0170*/ 	.word	0x00000000


	//----- nvinfo : EIATTR_CBANK_PARAM_SIZE
	.align		4
.L_43:
        /*0174*/ 	.byte	0x03, 0x19
        /*0176*/ 	.short	0x0050


	//----- nvinfo : EIATTR_PARAM_CBANK
	.align		4
        /*0178*/ 	.byte	0x04, 0x0a
        /*017a*/ 	.short	(.L_45 - .L_44)
	.align		4
.L_44:
        /*017c*/ 	.word	index@(.nv.constant0.gluon_wgmma)
        /*0180*/ 	.short	0x0210
        /*0182*/ 	.short	0x0050


	//----- nvinfo : EIATTR_SW_WAR
	.align		4
.L_45:
        /*0184*/ 	.byte	0x04, 0x36
        /*0186*/ 	.short	(.L_47 - .L_46)
.L_46:
        /*0188*/ 	.word	0x00000008
.L_47:


//--------------------- .nv.callgraph             --------------------------
	.section	.nv.callgraph,"",@"SHT_CUDA_CALLGRAPH"
	.align	4
	.sectionentsize	8
	.align		4
        /*0000*/ 	.word	0x00000000
	.align		4
        /*0004*/ 	.word	0xffffffff
	.align		4
        /*0008*/ 	.word	0x00000000
	.align		4
        /*000c*/ 	.word	0xfffffffe
	.align		4
        /*0010*/ 	.word	0x00000000
	.align		4
        /*0014*/ 	.word	0xfffffffd
	.align		4
        /*0018*/ 	.word	0x00000000
	.align		4
        /*001c*/ 	.word	0xfffffffc


//--------------------- .text.gluon_wgmma         --------------------------
	.section	.text.gluon_wgmma,"ax",@progbits
	.align	128
        .global         gluon_wgmma
        .type           gluon_wgmma,@function
        .size           gluon_wgmma,(.L_x_52 - gluon_wgmma)
        .other          gluon_wgmma,@"STO_CUDA_ENTRY STV_DEFAULT"
gluon_wgmma:
.text.gluon_wgmma:
[----:B------:R-:W-:Y:S01]  /*0000*/  LDC R1, c[0x0][0x28] ;  /* 0x00000a00ff017b82 */ /* 0x000fe20000000800 */
[----:B------:R-:W1:Y:S07]  /*0010*/  S2R R0, SR_TID.X ;  /* 0x0000000000007919 */ /* 0x000e6e0000002100 */
[----:B------:R-:W2:Y:S01]  /*0020*/  S2UR UR4, SR_CgaCtaId ;  /* 0x00000000000479c3 */ /* 0x000ea20000008800 */
[----:B------:R-:W-:Y:S01]  /*0030*/  UMOV UR53, 0x400 ;  /* 0x0000040000357882 */ /* 0x000fe20000000000 */
[----:B------:R-:W-:Y:S01]  /*0040*/  ULDC UR6, c[0x0][0xc] ;  /* 0x0000030000067ab9 */ /* 0x000fe20000000800 */
[----:B------:R-:W-:Y:S01]  /*0050*/  ULDC.64 UR18, c[0x0][0x250] ;  /* 0x0000940000127ab9 */ /* 0x000fe20000000a00 */
[----:B------:R-:W-:Y:S04]  /*0060*/  BSSY B0, `(.L_x_0) ;  /* 0x000001e000007945 */ /* 0x000fe80003800000 */
[----:B------:R-:W3:Y:S08]  /*0070*/  LDC R2, c[0x0][0x228] ;  /* 0x00008a00ff027b82 */ /* 0x000ef00000000800 */
[----:B------:R-:W4:Y:S08]  /*0080*/  LDC R14, c[0x0][0x230] ;  /* 0x00008c00ff0e7b82 */ /* 0x000f300000000800 */
[----:B------:R-:W-:Y:S01]  /*0090*/  S2UR UR55, SR_CTAID.Y ;  /* 0x00000000003779c3 */ /* 0x000fe20000002600 */
[----:B--2---:R-:W-:-:S03]  /*00a0*/  ULEA UR53, UR4, UR53, 0x18 ;  /* 0x0000003504357291 */ /* 0x004fc6000f8ec03f */
[----:B------:R-:W-:Y:S01]  /*00b0*/  ULDC UR4, c[0x0][0x10] ;  /* 0x0000040000047ab9 */ /* 0x000fe20000000800 */
[----:B-1----:R-:W-:-:S03]  /*00c0*/  LOP3.LUT R6, R0, 0x7f, RZ, 0xc0, !PT ;  /* 0x0000007f00067812 */ /* 0x002fc600078ec0ff */
[----:B------:R-:W1:Y:S01]  /*00d0*/  S2UR UR5, SR_CTAID.Z ;  /* 0x00000000000579c3 */ /* 0x000e620000002700 */
[----:B---3--:R-:W-:Y:S01]  /*00e0*/  VIADD R2, R2, 0xffffffff ;  /* 0xffffffff02027836 */ /* 0x008fe20000000000 */
[C---:B------:R-:W-:Y:S02]  /*00f0*/  ISETP.GE.U32.AND P0, PT, R6.reuse, 0x20, PT ;  /* 0x000000200600780c */ /* 0x040fe40003f06070 */
[C---:B------:R-:W-:Y:S02]  /*0100*/  ISETP.NE.U32.AND P2, PT, R6.reuse, RZ, PT ;  /* 0x000000ff0600720c */ /* 0x040fe40003f45070 */
[----:B------:R-:W-:Y:S02]  /*0110*/  LEA R15, R6, UR53, 0x2 ;  /* 0x00000035060f7c11 */ /* 0x000fe4000f8e10ff */
[----:B------:R-:W2:Y:S01]  /*0120*/  S2UR UR54, SR_CTAID.X ;  /* 0x00000000003679c3 */ /* 0x000ea20000002500 */
[----:B----4-:R-:W-:-:S06]  /*0130*/  VIADD R12, R14, 0xffffffff ;  /* 0xffffffff0e0c7836 */ /* 0x010fcc0000000000 */
[----:B------:R3:W-:Y:S01]  /*0140*/  @!P0 STS [R15], RZ ;  /* 0x000000ff0f008388 */ /* 0x0007e20000000800 */
[----:B------:R-:W-:-:S03]  /*0150*/  NOP ;  /* 0x0000000000007918 */ /* 0x000fc60000000000 */
[----:B------:R3:W-:Y:S01]  /*0160*/  @!P2 STS [UR53+0x24], R2 ;  /* 0x00002402ff00a988 */ /* 0x0007e20008000835 */
[----:B-1----:R-:W-:-:S03]  /*0170*/  UIMAD UR4, UR5, UR4, UR55 ;  /* 0x00000004050472a4 */ /* 0x002fc6000f8e0237 */
[----:B------:R3:W-:Y:S01]  /*0180*/  @!P2 STS [UR53+0x20], R12 ;  /* 0x0000200cff00a988 */ /* 0x0007e20008000835 */
[----:B--2---:R-:W-:-:S04]  /*0190*/  UIMAD UR4, UR4, UR6, UR54 ;  /* 0x00000006040472a4 */ /* 0x004fc8000f8e0236 */
[----:B------:R-:W-:-:S04]  /*01a0*/  UIMAD UR4, UR4, 0x180, URZ ;  /* 0x00000180040478a4 */ /* 0x000fc8000f8e023f */
[----:B------:R-:W-:-:S04]  /*01b0*/  UIADD3 UR52, UP0, UR4, UR18, URZ ;  /* 0x0000001204347290 */ /* 0x000fc8000ff1e03f */
[----:B------:R-:W-:Y:S01]  /*01c0*/  ULEA.HI.X.SX32 UR51, UR4, UR19, 0x1, UP0 ;  /* 0x0000001304337291 */ /* 0x000fe200080f0e3f */
[----:B---3--:R-:W-:Y:S11]  /*01d0*/  @P2 BRA `(.L_x_1) ;  /* 0x0000000000182947 */ /* 0x008ff60003800000 */
[----:B------:R-:W1:Y:S01]  /*01e0*/  LDS R3, [UR53+0x8] ;  /* 0x00000835ff037984 */ /* 0x000e620008000800 */
[----:B------:R-:W2:Y:S01]  /*01f0*/  LDC.64 R8, c[0x0][0x210] ;  /* 0x00008400ff087b82 */ /* 0x000ea20000000a00 */
[----:B------:R-:W-:Y:S02]  /*0200*/  IMAD.MOV.U32 R4, RZ, RZ, 0x70 ;  /* 0x00000070ff047424 */ /* 0x000fe400078e00ff */
[----:B--2---:R2:W-:Y:S03]  /*0210*/  STS.64 [UR53], R8 ;  /* 0x00000008ff007988 */ /* 0x0045e60008000a35 */
[----:B-1----:R-:W-:-:S05]  /*0220*/  LOP3.LUT R3, R3, 0x10, R4, 0xd8, !PT ;  /* 0x0000001003037812 */ /* 0x002fca00078ed804 */
[----:B------:R2:W-:Y:S02]  /*0230*/  STS [UR53+0x8], R3 ;  /* 0x00000803ff007988 */ /* 0x0005e40008000835 */
.L_x_1:
[----:B------:R-:W-:Y:S05]  /*0240*/  BSYNC B0 ;  /* 0x0000000000007941 */ /* 0x000fea0003800000 */
.L_x_0:
[----:B------:R-:W-:Y:S04]  /*0250*/  BSSY B0, `(.L_x_2) ;  /* 0x000000a000007945 */ /* 0x000fe80003800000 */
[----:B------:R-:W-:Y:S05]  /*0260*/  @P2 BRA `(.L_x_3) ;  /* 0x0000000000202947 */ /* 0x000fea0003800000 */
[----:B--2---:R-:W1:Y:S01]  /*0270*/  LDS R3, [UR53+0x34] ;  /* 0x00003435ff037984 */ /* 0x004e620008000800 */
[----:B------:R-:W-:Y:S02]  /*0280*/  IMAD.MOV.U32 R4, RZ, RZ, 0x3f000000 ;  /* 0x3f000000ff047424 */ /* 0x000fe400078e00ff */
[----:B------:R-:W-:Y:S01]  /*0290*/  @!P2 IMAD.MOV.U32 R5, RZ, RZ, 0x3f ;  /* 0x0000003fff05a424 */ /* 0x000fe200078e00ff */
[----:B------:R-:W2:Y:S02]  /*02a0*/  @!P2 LDS R8, [UR53+0x38] ;  /* 0x00003835ff08a984 */ /* 0x000ea40008000800 */
[----:B-1----:R-:W-:Y:S02]  /*02b0*/  LOP3.LUT R3, R3, 0xff000000, R4, 0xb8, !PT ;  /* 0xff00000003037812 */ /* 0x002fe400078eb804 */
[----:B--2---:R-:W-:-:S03]  /*02c0*/  @!P2 LOP3.LUT R4, R8, 0xff, R5, 0xb8, !PT ;  /* 0x000000ff0804a812 */ /* 0x004fc600078eb805 */
[----:B------:R1:W-:Y:S04]  /*02d0*/  STS [UR53+0x34], R3 ;  /* 0x00003403ff007988 */ /* 0x0003e80008000835 */
[----:B------:R1:W-:Y:S02]  /*02e0*/  @!P2 STS [UR53+0x38], R4 ;  /* 0x00003804ff00a988 */ /* 0x0003e40008000835 */
.L_x_3:
[----:B------:R-:W-:Y:S05]  /*02f0*/  BSYNC B0 ;  /* 0x0000000000007941 */ /* 0x000fea0003800000 */
.L_x_2:
[----:B------:R-:W-:Y:S04]  /*0300*/  BSSY B0, `(.L_x_4) ;  /* 0x000000e000007945 */ /* 0x000fe80003800000 */
[----:B------:R-:W-:Y:S05]  /*0310*/  @P2 BRA `(.L_x_5) ;  /* 0x0000000000302947 */ /* 0x000fea0003800000 */
[----:B-1----:R-:W1:Y:S01]  /*0320*/  LDS R4, [UR53+0x34] ;  /* 0x00003435ff047984 */ /* 0x002e620008000800 */
[----:B------:R-:W3:Y:S03]  /*0330*/  LDC.64 R10, c[0x0][0x238] ;  /* 0x00008e00ff0a7b82 */ /* 0x000ee60000000a00 */
[----:B--2---:R-:W2:Y:S01]  /*0340*/  LDS R3, [UR53+0x1c] ;  /* 0x00001c35ff037984 */ /* 0x004ea20008000800 */
[C---:B---3--:R-:W-:Y:S01]  /*0350*/  SHF.L.U64.HI R8, R10.reuse, 0x1, R11 ;  /* 0x000000010a087819 */ /* 0x048fe2000001020b */
[----:B------:R-:W-:-:S03]  /*0360*/  IMAD.SHL.U32 R5, R10, 0x2, RZ ;  /* 0x000000020a057824 */ /* 0x000fc600078e00ff */
[--C-:B------:R-:W-:Y:S02]  /*0370*/  SHF.R.U32.HI R10, RZ, 0x4, R8.reuse ;  /* 0x00000004ff0a7819 */ /* 0x100fe40000011608 */
[----:B------:R-:W-:-:S05]  /*0380*/  SHF.R.U64 R5, R5, 0x4, R8 ;  /* 0x0000000405057819 */ /* 0x000fca0000001208 */
[----:B------:R3:W-:Y:S01]  /*0390*/  STS [UR53+0xc], R5 ;  /* 0x00000c05ff007988 */ /* 0x0007e20008000835 */
[----:B-1----:R-:W-:Y:S02]  /*03a0*/  LOP3.LUT R4, R4, 0x7, RZ, 0xb8, !PT ;  /* 0x0000000704047812 */ /* 0x002fe400078eb8ff */
[----:B--2---:R-:W-:-:S03]  /*03b0*/  LOP3.LUT R3, R3, 0xf, R10, 0xb8, !PT ;  /* 0x0000000f03037812 */ /* 0x004fc600078eb80a */
[----:B------:R3:W-:Y:S04]  /*03c0*/  STS [UR53+0x34], R4 ;  /* 0x00003404ff007988 */ /* 0x0007e80008000835 */
[----:B------:R3:W-:Y:S02]  /*03d0*/  STS [UR53+0x1c], R3 ;  /* 0x00001c03ff007988 */ /* 0x0007e40008000835 */
.L_x_5:
[----:B------:R-:W-:Y:S05]  /*03e0*/  BSYNC B0 ;  /* 0x0000000000007941 */ /* 0x000fea0003800000 */
.L_x_4:
[----:B------:R-:W-:Y:S04]  /*03f0*/  BSSY B1, `(.L_x_6) ;  /* 0x000001b000017945 */ /* 0x000fe80003800000 */
[----:B------:R-:W-:Y:S01]  /*0400*/  BSSY B0, `(.L_x_7) ;  /* 0x0000016000007945 */ /* 0x000fe20003800000 */
[----:B--2---:R-:W-:-:S03]  /*0410*/  IMAD.MOV.U32 R8, RZ, RZ, RZ ;  /* 0x000000ffff087224 */ /* 0x004fc600078e00ff */
[----:B------:R-:W-:Y:S05]  /*0420*/  @P2 BRA `(.L_x_8) ;  /* 0x0000000000202947 */ /* 0x000fea0003800000 */
[----:B-1-3--:R-:W1:Y:S02]  /*0430*/  LDS R3, [UR53+0x34] ;  /* 0x00003435ff037984 */ /* 0x00ae640008000800 */
[----:B-1----:R-:W-:-:S05]  /*0440*/  LOP3.LUT R3, R3, 0x38, RZ, 0xb8, !PT ;  /* 0x0000003803037812 */ /* 0x002fca00078eb8ff */
[----:B------:R1:W-:Y:S01]  /*0450*/  STS [UR53+0x34], R3 ;  /* 0x00003403ff007988 */ /* 0x0003e20008000835 */
[----:B------:R-:W-:Y:S05]  /*0460*/  @P2 BRA `(.L_x_9) ;  /* 0x0000000000202947 */ /* 0x000fea0003800000 */
[----:B-1----:R-:W1:Y:S01]  /*0470*/  LDS R3, [UR53+0x8] ;  /* 0x00000835ff037984 */ /* 0x002e620008000800 */
[----:B------:R-:W-:-:S05]  /*0480*/  IMAD.MOV.U32 R4, RZ, RZ, 0x780 ;  /* 0x00000780ff047424 */ /* 0x000fca00078e00ff */
[----:B-1----:R-:W-:-:S05]  /*0490*/  LOP3.LUT R3, R3, 0x300, R4, 0xd8, !PT ;  /* 0x0000030003037812 */ /* 0x002fca00078ed804 */
[----:B------:R2:W-:Y:S02]  /*04a0*/  STS [UR53+0x8], R3 ;  /* 0x00000803ff007988 */ /* 0x0005e40008000835 */
.L_x_8:
[----:B------:R-:W-:Y:S05]  /*04b0*/  @P2 BRA `(.L_x_10) ;  /* 0x0000000000282947 */ /* 0x000fea0003800000 */
[----:B-123--:R-:W1:Y:S02]  /*04c0*/  LDS R3, [UR53+0x8] ;  /* 0x00000835ff037984 */ /* 0x00ee640008000800 */
[----:B-1----:R-:W-:-:S05]  /*04d0*/  LOP3.LUT R3, R3, 0x1800, RZ, 0xb8, !PT ;  /* 0x0000180003037812 */ /* 0x002fca00078eb8ff */
[----:B------:R2:W-:Y:S02]  /*04e0*/  STS [UR53+0x8], R3 ;  /* 0x00000803ff007988 */ /* 0x0005e40008000835 */
.L_x_9:
[----:B------:R-:W-:Y:S05]  /*04f0*/  @P2 BREAK B0 ;  /* 0x0000000000002942 */ /* 0x000fea0003800000 */
[----:B------:R-:W-:Y:S05]  /*0500*/  @P2 BRA `(.L_x_11) ;  /* 0x0000000000242947 */ /* 0x000fea0003800000 */
[----:B------:R-:W3:Y:S01]  /*0510*/  LDS R4, [UR53+0x8] ;  /* 0x00000835ff047984 */ /* 0x000ee20008000800 */
[----:B-12---:R-:W-:-:S05]  /*0520*/  IMAD.MOV.U32 R3, RZ, RZ, 0x6000 ;  /* 0x00006000ff037424 */ /* 0x006fca00078e00ff */
[----:B---3--:R-:W-:-:S04]  /*0530*/  LOP3.LUT R3, R4, 0x6000, R3, 0xd8, !PT ;  /* 0x0000600004037812 */ /* 0x008fc800078ed803 */
[----:B------:R-:W-:-:S05]  /*0540*/  LOP3.LUT R3, R3, 0x400000, RZ, 0xb8, !PT ;  /* 0x0040000003037812 */ /* 0x000fca00078eb8ff */
[----:B------:R4:W-:Y:S02]  /*0550*/  STS [UR53+0x8], R3 ;  /* 0x00000803ff007988 */ /* 0x0009e40008000835 */
.L_x_10:
[----:B------:R-:W-:Y:S05]  /*0560*/  BSYNC B0 ;  /* 0x0000000000007941 */ /* 0x000fea0003800000 */
.L_x_7:
[----:B-1234-:R-:W1:Y:S02]  /*0570*/  @!P2 LDS R3, [UR53+0x8] ;  /* 0x00000835ff03a984 */ /* 0x01ee640008000800 */
[----:B-1----:R-:W-:-:S05]  /*0580*/  @!P2 LOP3.LUT R3, R3, 0x8000, RZ, 0xb8, !PT ;  /* 0x000080000303a812 */ /* 0x002fca00078eb8ff */
[----:B------:R3:W-:Y:S02]  /*0590*/  @!P2 STS [UR53+0x8], R3 ;  /* 0x00000803ff00a988 */ /* 0x0007e40008000835 */
.L_x_11:
[----:B------:R-:W-:Y:S05]  /*05a0*/  BSYNC B1 ;  /* 0x0000000000017941 */ /* 0x000fea0003800000 */
.L_x_6:
[----:B------:R-:W-:Y:S05]  /*05b0*/  WARPSYNC.ALL ;  /* 0x0000000000007948 */ /* 0x000fea0003800000 */
[----:B------:R-:W4:Y:S02]  /*05c0*/  LDC R7, c[0x0][0x22c] ;  /* 0x00008b00ff077b82 */ /* 0x000f240000000800 */
[----:B----4-:R-:W-:Y:S01]  /*05d0*/  VIADD R7, R7, 0xffffffff ;  /* 0xffffffff07077836 */ /* 0x010fe20000000000 */
[----:B------:R-:W-:Y:S06]  /*05e0*/  @P0 BRA `(.L_x_12) ;  /* 0x00000000002c0947 */ /* 0x000fec0003800000 */
[----:B-123--:R-:W1:Y:S01]  /*05f0*/  S2R R3, SR_LANEID ;  /* 0x0000000000037919 */ /* 0x00ee620000000000 */
[----:B------:R-:W-:Y:S05]  /*0600*/  WARPSYNC.ALL ;  /* 0x0000000000007948 */ /* 0x000fea0003800000 */
[----:B-1----:R-:W-:-:S05]  /*0610*/  IMAD.SHL.U32 R3, R3, 0x4, RZ ;  /* 0x0000000403037824 */ /* 0x002fca00078e00ff */
[----:B------:R-:W1:Y:S01]  /*0620*/  LDS R9, [R3+UR53] ;  /* 0x0000003503097984 */ /* 0x000e620008000800 */
[----:B------:R-:W-:Y:S01]  /*0630*/  IADD3 R4, P1, R3, UR52, RZ ;  /* 0x0000003403047c10 */ /* 0x000fe2000ff3e0ff */
[----:B------:R-:W-:-:S04]  /*0640*/  UMOV UR50, UR52 ;  /* 0x0000003400327c82 */ /* 0x000fc80008000000 */
[----:B------:R-:W-:-:S05]  /*0650*/  IMAD.X R5, RZ, RZ, UR51, P1 ;  /* 0x00000033ff057e24 */ /* 0x000fca00088e06ff */
[----:B-1----:R4:W5:Y:S01]  /*0660*/  ATOMG.E.EXCH.STRONG.GPU PT, RZ, [R4], R9 ;  /* 0x0000000904ff73a8 */ /* 0x00296200041ee100 */
[----:B------:R-:W-:-:S04]  /*0670*/  DEPBAR {5,4,3,2,1,0} ;  /* 0x0000003f0000791a */ /* 0x000fc80000000000 */
[----:B------:R4:W-:Y:S01]  /*0680*/  UTMACCTL.IV [UR50] ;  /* 0x00000000320079b9 */ /* 0x0009e20008000000 */
[----:B------:R-:W-:Y:S01]  /*0690*/  NOP ;  /* 0x0000000000007918 */ /* 0x000fe20000000000 */
.L_x_12:
[----:B------:R-:W-:Y:S05]  /*06a0*/  @P0 BRA `(.L_x_13) ;  /* 0x00000000000c0947 */ /* 0x000fea0003800000 */
[----:B------:R0:W-:Y:S01]  /*06b0*/  UTMACMDFLUSH ;  /* 0x00000000000079b7 */ /* 0x0001e20000000000 */
[----:B------:R-:W-:Y:S05]  /*06c0*/  @P0 BRA `(.L_x_13) ;  /* 0x0000000000040947 */ /* 0x000fea0003800000 */
[----:B------:R-:W-:-:S04]  /*06d0*/  DEPBAR.LE SB0, 0x0 ;  /* 0x000080000000791a */ /* 0x000fc80000000000 */
.L_x_13:
[----:B------:R-:W-:Y:S05]  /*06e0*/  WARPSYNC.ALL ;  /* 0x0000000000007948 */ /* 0x000fea0003800000 */
[----:B-----5:R-:W-:Y:S06]  /*06f0*/  BAR.SYNC.DEFER_BLOCKING 0x0 ;  /* 0x0000000000007b1d */ /* 0x020fec0000010000 */
[----:B------:R-:W-:Y:S02]  /*0700*/  BSSY B1, `(.L_x_14) ;  /* 0x000000b000017945 */ /* 0x000fe40003800000 */
[----:B------:R-:W-:Y:S06]  /*0710*/  BAR.SYNC.DEFER_BLOCKING 0x0 ;  /* 0x0000000000007b1d */ /* 0x000fec0000010000 */
[----:B------:R5:W-:Y:S01]  /*0720*/  @!P0 STS [R15], RZ ;  /* 0x000000ff0f008388 */ /* 0x000be20000000800 */
[----:B------:R-:W-:Y:S01]  /*0730*/  NOP ;  /* 0x0000000000007918 */ /* 0x000fe20000000000 */
[----:B------:R-:W-:Y:S05]  /*0740*/  @P2 BRA `(.L_x_15) ;  /* 0x0000000000182947 */ /* 0x000fea0003800000 */
[----:B-123--:R-:W1:Y:S01]  /*0750*/  LDS R3, [UR53+0x8] ;  /* 0x00000835ff037984 */ /* 0x00ee620008000800 */
[----:B------:R-:W2:Y:S01]  /*0760*/  LDC.64 R10, c[0x0][0x218] ;  /* 0x00008600ff0a7b82 */ /* 0x000ea20000000a00 */
[----:B----4-:R-:W-:Y:S02]  /*0770*/  IMAD.MOV.U32 R4, RZ, RZ, 0x70 ;  /* 0x00000070ff047424 */ /* 0x010fe400078e00ff */
[----:B--2---:R2:W-:Y:S03]  /*0780*/  STS.64 [UR53], R10 ;  /* 0x0000000aff007988 */ /* 0x0045e60008000a35 */
[----:B-1----:R-:W-:-:S05]  /*0790*/  LOP3.LUT R3, R3, 0x10, R4, 0xd8, !PT ;  /* 0x0000001003037812 */ /* 0x002fca00078ed804 */
[----:B------:R2:W-:Y:S02]  /*07a0*/  STS [UR53+0x8], R3 ;  /* 0x00000803ff007988 */ /* 0x0005e40008000835 */
.L_x_15:
[----:B----4-:R-:W-:Y:S05]  /*07b0*/  BSYNC B1 ;  /* 0x0000000000017941 */ /* 0x010fea0003800000 */
.L_x_14:
[----:B------:R-:W-:Y:S04]  /*07c0*/  BSSY B1, `(.L_x_16) ;  /* 0x000000a000017945 */ /* 0x000fe80003800000 */
[----:B------:R-:W-:Y:S05]  /*07d0*/  @P2 BRA `(.L_x_17) ;  /* 0x0000000000202947 */ /* 0x000fea0003800000 */
[----:B-123--:R-:W1:Y:S01]  /*07e0*/  LDS R3, [UR53+0x34] ;  /* 0x00003435ff037984 */ /* 0x00ee620008000800 */
[----:B------:R-:W-:Y:S02]  /*07f0*/  IMAD.MOV.U32 R10, RZ, RZ, 0x3f000000 ;  /* 0x3f000000ff0a7424 */ /* 0x000fe400078e00ff */
[----:B------:R-:W-:Y:S01]  /*0800*/  @!P2 IMAD.MOV.U32 R4, RZ, RZ, 0x7f ;  /* 0x0000007fff04a424 */ /* 0x000fe200078e00ff */
[----:B------:R-:W2:Y:S02]  /*0810*/  @!P2 LDS R5, [UR53+0x38] ;  /* 0x00003835ff05a984 */ /* 0x000ea40008000800 */
[----:B-1----:R-:W-:Y:S02]  /*0820*/  LOP3.LUT R3, R3, 0xff000000, R10, 0xb8, !PT ;  /* 0xff00000003037812 */ /* 0x002fe400078eb80a */
[----:B--2---:R-:W-:-:S03]  /*0830*/  @!P2 LOP3.LUT R4, R5, 0xff, R4, 0xb8, !PT ;  /* 0x000000ff0504a812 */ /* 0x004fc600078eb804 */
[----:B------:R4:W-:Y:S04]  /*0840*/  STS [UR53+0x34], R3 ;  /* 0x00003403ff007988 */ /* 0x0009e80008000835 */
[----:B------:R4:W-:Y:S02]  /*0850*/  @!P2 STS [UR53+0x38], R4 ;  /* 0x00003804ff00a988 */ /* 0x0009e40008000835 */
.L_x_17:
[----:B------:R-:W-:Y:S05]  /*0860*/  BSYNC B1 ;  /* 0x0000000000017941 */ /* 0x000fea0003800000 */
.L_x_16:
[----:B------:R-:W-:Y:S04]  /*0870*/  BSSY B1, `(.L_x_18) ;  /* 0x0000004000017945 */ /* 0x000fe80003800000 */
[----:B------:R-:W-:Y:S05]  /*0880*/  @P2 BRA `(.L_x_19) ;  /* 0x0000000000082947 */ /* 0x000fea0003800000 */
[----:B------:R1:W-:Y:S04]  /*0890*/  STS [UR53+0x24], R12 ;  /* 0x0000240cff007988 */ /* 0x0003e80008000835 */
[----:B------:R1:W-:Y:S02]  /*08a0*/  STS [UR53+0x20], R7 ;  /* 0x00002007ff007988 */ /* 0x0003e40008000835 */
.L_x_19:
[----:B------:R-:W-:Y:S05]  /*08b0*/  BSYNC B1 ;  /* 0x0000000000017941 */ /* 0x000fea0003800000 */
.L_x_18:
[----:B------:R-:W-:Y:S04]  /*08c0*/  BSSY B1, `(.L_x_20) ;  /* 0x000000e000017945 */ /* 0x000fe80003800000 */
[----:B------:R-:W-:Y:S05]  /*08d0*/  @P2 BRA `(.L_x_21) ;  /* 0x0000000000302947 */ /* 0x000fea0003800000 */
[----:B----4-:R-:W4:Y:S01]  /*08e0*/  LDS R4, [UR53+0x34] ;  /* 0x00003435ff047984 */ /* 0x010f220008000800 */
[----:B-1----:R-:W1:Y:S03]  /*08f0*/  LDC.64 R12, c[0x0][0x240] ;  /* 0x00009000ff0c7b82 */ /* 0x002e660000000a00 */
[----:B--23--:R-:W2:Y:S01]  /*0900*/  LDS R3, [UR53+0x1c] ;  /* 0x00001c35ff037984 */ /* 0x00cea20008000800 */
[C---:B-1----:R-:W-:Y:S01]  /*0910*/  SHF.L.U64.HI R10, R12.reuse, 0x1, R13 ;  /* 0x000000010c0a7819 */ /* 0x042fe2000001020d */
[----:B------:R-:W-:-:S03]  /*0920*/  IMAD.SHL.U32 R5, R12, 0x2, RZ ;  /* 0x000000020c057824 */ /* 0x000fc600078e00ff */
[--C-:B------:R-:W-:Y:S02]  /*0930*/  SHF.R.U32.HI R12, RZ, 0x4, R10.reuse ;  /* 0x00000004ff0c7819 */ /* 0x100fe4000001160a */
[----:B------:R-:W-:-:S05]  /*0940*/  SHF.R.U64 R5, R5, 0x4, R10 ;  /* 0x0000000405057819 */ /* 0x000fca000000120a */
[----:B------:R1:W-:Y:S01]  /*0950*/  STS [UR53+0xc], R5 ;  /* 0x00000c05ff007988 */ /* 0x0003e20008000835 */
[----:B----4-:R-:W-:Y:S02]  /*0960*/  LOP3.LUT R4, R4, 0x7, RZ, 0xb8, !PT ;  /* 0x0000000704047812 */ /* 0x010fe400078eb8ff */
[----:B--2---:R-:W-:-:S03]  /*0970*/  LOP3.LUT R3, R3, 0xf, R12, 0xb8, !PT ;  /* 0x0000000f03037812 */ /* 0x004fc600078eb80c */
[----:B------:R1:W-:Y:S04]  /*0980*/  STS [UR53+0x34], R4 ;  /* 0x00003404ff007988 */ /* 0x0003e80008000835 */
[----:B------:R1:W-:Y:S02]  /*0990*/  STS [UR53+0x1c], R3 ;  /* 0x00001c03ff007988 */ /* 0x0003e40008000835 */
.L_x_21:
[----:B------:R-:W-:Y:S05]  /*09a0*/  BSYNC B1 ;  /* 0x0000000000017941 */ /* 0x000fea0003800000 */
.L_x_20:
[----:B------:R-:W-:Y:S04]  /*09b0*/  BSSY B2, `(.L_x_22) ;  /* 0x000001a000027945 */ /* 0x000fe80003800000 */
[----:B------:R-:W-:Y:S04]  /*09c0*/  BSSY B1, `(.L_x_23) ;  /* 0x0000015000017945 */ /* 0x000fe80003800000 */
[----:B------:R-:W-:Y:S05]  /*09d0*/  @P2 BRA `(.L_x_24) ;  /* 0x0000000000202947 */ /* 0x000fea0003800000 */
[----:B-1234-:R-:W1:Y:S02]  /*09e0*/  LDS R3, [UR53+0x34] ;  /* 0x00003435ff037984 */ /* 0x01ee640008000800 */
[----:B-1----:R-:W-:-:S05]  /*09f0*/  LOP3.LUT R3, R3, 0x38, RZ, 0xb8, !PT ;  /* 0x0000003803037812 */ /* 0x002fca00078eb8ff */
[----:B------:R1:W-:Y:S01]  /*0a00*/  STS [UR53+0x34], R3 ;  /* 0x00003403ff007988 */ /* 0x0003e20008000835 */
[----:B------:R-:W-:Y:S05]  /*0a10*/  @P2 BRA `(.L_x_25) ;  /* 0x0000000000202947 */ /* 0x000fea0003800000 */
[----:B-1----:R-:W1:Y:S01]  /*0a20*/  LDS R3, [UR53+0x8] ;  /* 0x00000835ff037984 */ /* 0x002e620008000800 */
[----:B------:R-:W-:-:S05]  /*0a30*/  IMAD.MOV.U32 R4, RZ, RZ, 0x780 ;  /* 0x00000780ff047424 */ /* 0x000fca00078e00ff */
[----:B-1----:R-:W-:-:S05]  /*0a40*/  LOP3.LUT R3, R3, 0x300, R4, 0xd8, !PT ;  /* 0x0000030003037812 */ /* 0x002fca00078ed804 */
[----:B------:R1:W-:Y:S02]  /*0a50*/  STS [UR53+0x8], R3 ;  /* 0x00000803ff007988 */ /* 0x0003e40008000835 */
.L_x_24:
[----:B------:R-:W-:Y:S05]  /*0a60*/  @P2 BRA `(.L_x_26) ;  /* 0x0000000000282947 */ /* 0x000fea0003800000 */
[----:B-1234-:R-:W1:Y:S02]  /*0a70*/  LDS R3, [UR53+0x8] ;  /* 0x00000835ff037984 */ /* 0x01ee640008000800 */
[----:B-1----:R-:W-:-:S05]  /*0a80*/  LOP3.LUT R3, R3, 0x1800, RZ, 0xb8, !PT ;  /* 0x0000180003037812 */ /* 0x002fca00078eb8ff */
[----:B------:R2:W-:Y:S02]  /*0a90*/  STS [UR53+0x8], R3 ;  /* 0x00000803ff007988 */ /* 0x0005e40008000835 */
.L_x_25:
[----:B------:R-:W-:Y:S05]  /*0aa0*/  @P2 BREAK B1 ;  /* 0x0000000000012942 */ /* 0x000fea0003800000 */
[----:B------:R-:W-:Y:S05]  /*0ab0*/  @P2 BRA `(.L_x_27) ;  /* 0x0000000000242947 */ /* 0x000fea0003800000 */
[----:B-12---:R-:W1:Y:S01]  /*0ac0*/  LDS R3, [UR53+0x8] ;  /* 0x00000835ff037984 */ /* 0x006e620008000800 */
[----:B------:R-:W-:-:S05]  /*0ad0*/  IMAD.MOV.U32 R4, RZ, RZ, 0x6000 ;  /* 0x00006000ff047424 */ /* 0x000fca00078e00ff */
[----:B-1----:R-:W-:-:S04]  /*0ae0*/  LOP3.LUT R3, R3, 0x6000, R4, 0xd8, !PT ;  /* 0x0000600003037812 */ /* 0x002fc800078ed804 */
[----:B------:R-:W-:-:S05]  /*0af0*/  LOP3.LUT R3, R3, 0x400000, RZ, 0xb8, !PT ;  /* 0x0040000003037812 */ /* 0x000fca00078eb8ff */
[----:B------:R1:W-:Y:S02]  /*0b00*/  STS [UR53+0x8], R3 ;  /* 0x00000803ff007988 */ /* 0x0003e40008000835 */
.L_x_26:
[----:B------:R-:W-:Y:S05]  /*0b10*/  BSYNC B1 ;  /* 0x0000000000017941 */ /* 0x000fea0003800000 */
.L_x_23:
[----:B-1234-:R-:W1:Y:S02]  /*0b20*/  @!P2 LDS R3, [UR53+0x8] ;  /* 0x00000835ff03a984 */ /* 0x01ee640008000800 */
[----:B-1----:R-:W-:-:S05]  /*0b30*/  @!P2 LOP3.LUT R3, R3, 0x8000, RZ, 0xb8, !PT ;  /* 0x000080000303a812 */ /* 0x002fca00078eb8ff */
[----:B------:R3:W-:Y:S02]  /*0b40*/  @!P2 STS [UR53+0x8], R3 ;  /* 0x00000803ff00a988 */ /* 0x0007e40008000835 */
.L_x_27:
[----:B------:R-:W-:Y:S05]  /*0b50*/  BSYNC B2 ;  /* 0x0000000000027941 */ /* 0x000fea0003800000 */
.L_x_22:
[----:B------:R-:W-:Y:S05]  /*0b60*/  WARPSYNC.ALL ;  /* 0x0000000000007948 */ /* 0x000fea0003800000 */
[----:B------:R-:W-:-:S04]  /*0b70*/  UIADD3 UR49, UR4, 0x80, URZ ;  /* 0x0000008004317890 */ /* 0x000fc8000fffe03f */
[----:B------:R-:W-:-:S04]  /*0b80*/  UIADD3 UR50, UP0, UR49, UR18, URZ ;  /* 0x0000001231327290 */ /* 0x000fc8000ff1e03f */
[----:B------:R-:W-:Y:S01]  /*0b90*/  ULEA.HI.X.SX32 UR49, UR49, UR19, 0x1, UP0 ;  /* 0x0000001331317291 */ /* 0x000fe200080f0e3f */
[----:B------:R-:W-:Y:S11]  /*0ba0*/  @P0 BRA `(.L_x_28) ;  /* 0x00000000002c0947 */ /* 0x000ff60003800000 */
[----:B-123--:R-:W1:Y:S01]  /*0bb0*/  S2R R3, SR_LANEID ;  /* 0x0000000000037919 */ /* 0x00ee620000000000 */
[----:B------:R-:W-:Y:S05]  /*0bc0*/  WARPSYNC.ALL ;  /* 0x0000000000007948 */ /* 0x000fea0003800000 */
[----:B-1----:R-:W-:-:S05]  /*0bd0*/  IMAD.SHL.U32 R9, R3, 0x4, RZ ;  /* 0x0000000403097824 */ /* 0x002fca00078e00ff */
[----:B------:R-:W1:Y:S01]  /*0be0*/  LDS R3, [R9+UR53] ;  /* 0x0000003509037984 */ /* 0x000e620008000800 */
[----:B------:R-:W-:Y:S01]  /*0bf0*/  IADD3 R4, P1, R9, UR50, RZ ;  /* 0x0000003209047c10 */ /* 0x000fe2000ff3e0ff */
[----:B------:R-:W-:-:S04]  /*0c00*/  UMOV UR48, UR50 ;  /* 0x0000003200307c82 */ /* 0x000fc80008000000 */
[----:B------:R-:W-:-:S05]  /*0c10*/  IMAD.X R5, RZ, RZ, UR49, P1 ;  /* 0x00000031ff057e24 */ /* 0x000fca00088e06ff */
[----:B-1----:R4:W2:Y:S01]  /*0c20*/  ATOMG.E.EXCH.STRONG.GPU PT, RZ, [R4], R3 ;  /* 0x0000000304ff73a8 */ /* 0x0028a200041ee100 */
[----:B------:R-:W-:-:S04]  /*0c30*/  DEPBAR {5,4,3,2,1,0} ;  /* 0x0000003f0000791a */ /* 0x000fc80000000000 */
[----:B------:R4:W-:Y:S01]  /*0c40*/  UTMACCTL.IV [UR48] ;  /* 0x00000000300079b9 */ /* 0x0009e20008000000 */
[----:B------:R-:W-:Y:S01]  /*0c50*/  NOP ;  /* 0x0000000000007918 */ /* 0x000fe20000000000 */
.L_x_28:
[----:B------:R-:W-:Y:S05]  /*0c60*/  @P0 BRA `(.L_x_29) ;  /* 0x00000000000c0947 */ /* 0x000fea0003800000 */
[----:B------:R0:W-:Y:S01]  /*0c70*/  UTMACMDFLUSH ;  /* 0x00000000000079b7 */ /* 0x0001e20000000000 */
[----:B------:R-:W-:Y:S05]  /*0c80*/  @P0 BRA `(.L_x_29) ;  /* 0x0000000000040947 */ /* 0x000fea0003800000 */
[----:B------:R-:W-:-:S04]  /*0c90*/  DEPBAR.LE SB0, 0x0 ;  /* 0x000080000000791a */ /* 0x000fc80000000000 */
.L_x_29:
[----:B------:R-:W-:Y:S05]  /*0ca0*/  WARPSYNC.ALL ;  /* 0x0000000000007948 */ /* 0x000fea0003800000 */
[----:B--2---:R-:W-:Y:S06]  /*0cb0*/  BAR.SYNC.DEFER_BLOCKING 0x0 ;  /* 0x0000000000007b1d */ /* 0x004fec0000010000 */
[----:B------:R-:W-:Y:S02]  /*0cc0*/  BSSY B2, `(.L_x_30) ;  /* 0x000000b000027945 */ /* 0x000fe40003800000 */
[----:B------:R-:W-:Y:S06]  /*0cd0*/  BAR.SYNC.DEFER_BLOCKING 0x0 ;  /* 0x0000000000007b1d */ /* 0x000fec0000010000 */
[----:B------:R2:W-:Y:S01]  /*0ce0*/  @!P0 STS [R15], RZ ;  /* 0x000000ff0f008388 */ /* 0x0005e20000000800 */
[----:B------:R-:W-:Y:S01]  /*0cf0*/  NOP ;  /* 0x0000000000007918 */ /* 0x000fe20000000000 */
[----:B------:R-:W-:Y:S05]  /*0d00*/  @P2 BRA `(.L_x_31) ;  /* 0x0000000000182947 */ /* 0x000fea0003800000 */
[----:B-1-34-:R-:W1:Y:S01]  /*0d10*/  LDS R3, [UR53+0x8] ;  /* 0x00000835ff037984 */ /* 0x01ae620008000800 */
[----:B------:R-:W3:Y:S01]  /*0d20*/  LDC.64 R10, c[0x0][0x220] ;  /* 0x00008800ff0a7b82 */ /* 0x000ee20000000a00 */
[----:B------:R-:W-:Y:S02]  /*0d30*/  IMAD.MOV.U32 R4, RZ, RZ, 0x70 ;  /* 0x00000070ff047424 */ /* 0x000fe400078e00ff */
[----:B---3--:R3:W-:Y:S03]  /*0d40*/  STS.64 [UR53], R10 ;  /* 0x0000000aff007988 */ /* 0x0087e60008000a35 */
[----:B-1----:R-:W-:-:S05]  /*0d50*/  LOP3.LUT R3, R3, 0x10, R4, 0xd8, !PT ;  /* 0x0000001003037812 */ /* 0x002fca00078ed804 */
[----:B------:R3:W-:Y:S02]  /*0d60*/  STS [UR53+0x8], R3 ;  /* 0x00000803ff007988 */ /* 0x0007e40008000835 */
.L_x_31:
[----:B----4-:R-:W-:Y:S05]  /*0d70*/  BSYNC B2 ;  /* 0x0000000000027941 */ /* 0x010fea0003800000 */
.L_x_30:
[----:B------:R-:W-:Y:S04]  /*0d80*/  BSSY B3, `(.L_x_32) ;  /* 0x0000011000037945 */ /* 0x000fe80003800000 */
[----:B------:R-:W-:Y:S04]  /*0d90*/  BSSY B2, `(.L_x_33) ;  /* 0x000000e000027945 */ /* 0x000fe80003800000 */
[----:B------:R-:W-:Y:S05]  /*0da0*/  @P2 BRA `(.L_x_34) ;  /* 0x0000000000242947 */ /* 0x000fea0003800000 */
[----:B-1-3--:R-:W1:Y:S01]  /*0db0*/  LDS R3, [UR53+0x34] ;  /* 0x00003435ff037984 */ /* 0x00ae620008000800 */
[----:B------:R-:W-:-:S05]  /*0dc0*/  IMAD.MOV.U32 R4, RZ, RZ, 0x3f000000 ;  /* 0x3f000000ff047424 */ /* 0x000fca00078e00ff */
[----:B-1----:R-:W-:-:S05]  /*0dd0*/  LOP3.LUT R3, R3, 0xff000000, R4, 0xb8, !PT ;  /* 0xff00000003037812 */ /* 0x002fca00078eb804 */
[----:B------:R1:W-:Y:S01]  /*0de0*/  STS [UR53+0x34], R3 ;  /* 0x00003403ff007988 */ /* 0x0003e20008000835 */
[----:B------:R-:W-:Y:S05]  /*0df0*/  @P2 BRA `(.L_x_35) ;  /* 0x00000000001c2947 */ /* 0x000fea0003800000 */
[----:B-1----:R-:W1:Y:S01]  /*0e00*/  LDS R3, [UR53+0x38] ;  /* 0x00003835ff037984 */ /* 0x002e620008000800 */
[----:B------:R-:W-:-:S05]  /*0e10*/  IMAD.MOV.U32 R4, RZ, RZ, 0x3f ;  /* 0x0000003fff047424 */ /* 0x000fca00078e00ff */
[----:B-1----:R-:W-:-:S05]  /*0e20*/  LOP3.LUT R3, R3, 0xff, R4, 0xb8, !PT ;  /* 0x000000ff03037812 */ /* 0x002fca00078eb804 */
[----:B------:R4:W-:Y:S02]  /*0e30*/  STS [UR53+0x38], R3 ;  /* 0x00003803ff007988 */ /* 0x0009e40008000835 */
.L_x_34:
[----:B------:R-:W-:Y:S05]  /*0e40*/  @P2 BREAK B2 ;  /* 0x0000000000022942 */ /* 0x000fea0003800000 */
[----:B------:R-:W-:Y:S05]  /*0e50*/  @P2 BRA `(.L_x_36) ;  /* 0x00000000000c2947 */ /* 0x000fea0003800000 */
[----:B------:R1:W-:Y:S02]  /*0e60*/  STS [UR53+0x20], R7 ;  /* 0x00002007ff007988 */ /* 0x0003e40008000835 */
.L_x_35:
[----:B------:R-:W-:Y:S05]  /*0e70*/  BSYNC B2 ;  /* 0x0000000000027941 */ /* 0x000fea0003800000 */
.L_x_33:
[----:B------:R1:W-:Y:S02]  /*0e80*/  @!P2 STS [UR53+0x24], R2 ;  /* 0x00002402ff00a988 */ /* 0x0003e40008000835 */
.L_x_36:
[----:B------:R-:W-:Y:S05]  /*0e90*/  BSYNC B3 ;  /* 0x0000000000037941 */ /* 0x000fea0003800000 */
.L_x_32:
[----:B------:R-:W-:Y:S05]  /*0ea0*/  WARPSYNC.ALL ;  /* 0x0000000000007948 */ /* 0x000fea0003800000 */
[----:B------:R-:W-:Y:S04]  /*0eb0*/  BSSY B3, `(.L_x_37) ;  /* 0x000000e000037945 */ /* 0x000fe80003800000 */
[----:B------:R-:W-:Y:S05]  /*0ec0*/  @P2 BRA `(.L_x_38) ;  /* 0x0000000000302947 */ /* 0x000fea0003800000 */
[----:B-1-34-:R-:W1:Y:S01]  /*0ed0*/  LDS R3, [UR53+0x34] ;  /* 0x00003435ff037984 */ /* 0x01ae620008000800 */
[----:B------:R-:W3:Y:S03]  /*0ee0*/  LDC.64 R4, c[0x0][0x248] ;  /* 0x00009200ff047b82 */ /* 0x000ee60000000a00 */
[----:B------:R-:W4:Y:S01]  /*0ef0*/  LDS R2, [UR53+0x1c] ;  /* 0x00001c35ff027984 */ /* 0x000f220008000800 */
[C---:B---3--:R-:W-:Y:S01]  /*0f00*/  SHF.L.U64.HI R5, R4.reuse, 0x1, R5 ;  /* 0x0000000104057819 */ /* 0x048fe20000010205 */
[----:B------:R-:W-:-:S03]  /*0f10*/  IMAD.SHL.U32 R4, R4, 0x2, RZ ;  /* 0x0000000204047824 */ /* 0x000fc600078e00ff */
[--C-:B------:R-:W-:Y:S02]  /*0f20*/  SHF.R.U32.HI R7, RZ, 0x4, R5.reuse ;  /* 0x00000004ff077819 */ /* 0x100fe40000011605 */
[----:B------:R-:W-:-:S05]  /*0f30*/  SHF.R.U64 R4, R4, 0x4, R5 ;  /* 0x0000000404047819 */ /* 0x000fca0000001205 */
[----:B------:R3:W-:Y:S01]  /*0f40*/  STS [UR53+0xc], R4 ;  /* 0x00000c04ff007988 */ /* 0x0007e20008000835 */
[----:B-1----:R-:W-:Y:S02]  /*0f50*/  LOP3.LUT R3, R3, 0x7, RZ, 0xb8, !PT ;  /* 0x0000000703037812 */ /* 0x002fe400078eb8ff */
[----:B----4-:R-:W-:-:S03]  /*0f60*/  LOP3.LUT R2, R2, 0xf, R7, 0xb8, !PT ;  /* 0x0000000f02027812 */ /* 0x010fc600078eb807 */
[----:B------:R3:W-:Y:S04]  /*0f70*/  STS [UR53+0x34], R3 ;  /* 0x00003403ff007988 */ /* 0x0007e80008000835 */
[----:B------:R3:W-:Y:S02]  /*0f80*/  STS [UR53+0x1c], R2 ;  /* 0x00001c02ff007988 */ /* 0x0007e40008000835 */
.L_x_38:
[----:B------:R-:W-:Y:S05]  /*0f90*/  BSYNC B3 ;  /* 0x0000000000037941 */ /* 0x000fea0003800000 */
.L_x_37:
[----:B------:R-:W-:Y:S04]  /*0fa0*/  BSSY B3, `(.L_x_39) ;  /* 0x000001a000037945 */ /* 0x000fe80003800000 */
[----:B------:R-:W-:Y:S04]  /*0fb0*/  BSSY B4, `(.L_x_40) ;  /* 0x0000015000047945 */ /* 0x000fe80003800000 */
[----:B------:R-:W-:Y:S05]  /*0fc0*/  @P2 BRA `(.L_x_41) ;  /* 0x0000000000202947 */ /* 0x000fea0003800000 */
[----:B-1-3--:R-:W1:Y:S02]  /*0fd0*/  LDS R2, [UR53+0x34] ;  /* 0x00003435ff027984 */ /* 0x00ae640008000800 */
[----:B-1----:R-:W-:-:S05]  /*0fe0*/  LOP3.LUT R2, R2, 0x38, RZ, 0xb8, !PT ;  /* 0x0000003802027812 */ /* 0x002fca00078eb8ff */
[----:B------:R1:W-:Y:S01]  /*0ff0*/  STS [UR53+0x34], R2 ;  /* 0x00003402ff007988 */ /* 0x0003e20008000835 */
[----:B------:R-:W-:Y:S05]  /*1000*/  @P2 BRA `(.L_x_42) ;  /* 0x0000000000202947 */ /* 0x000fea0003800000 */
[----:B-1----:R-:W1:Y:S01]  /*1010*/  LDS R2, [UR53+0x8] ;  /* 0x00000835ff027984 */ /* 0x002e620008000800 */
[----:B----4-:R-:W-:-:S05]  /*1020*/  IMAD.MOV.U32 R3, RZ, RZ, 0x780 ;  /* 0x00000780ff037424 */ /* 0x010fca00078e00ff */
[----:B-1----:R-:W-:-:S05]  /*1030*/  LOP3.LUT R2, R2, 0x300, R3, 0xd8, !PT ;  /* 0x0000030002027812 */ /* 0x002fca00078ed803 */
[----:B------:R1:W-:Y:S02]  /*1040*/  STS [UR53+0x8], R2 ;  /* 0x00000802ff007988 */ /* 0x0003e40008000835 */
.L_x_41:
[----:B------:R-:W-:Y:S05]  /*1050*/  @P2 BRA `(.L_x_43) ;  /* 0x0000000000282947 */ /* 0x000fea0003800000 */
[----:B-1-3--:R-:W1:Y:S02]  /*1060*/  LDS R2, [UR53+0x8] ;  /* 0x00000835ff027984 */ /* 0x00ae640008000800 */
[----:B-1----:R-:W-:-:S05]  /*1070*/  LOP3.LUT R2, R2, 0x1800, RZ, 0xb8, !PT ;  /* 0x0000180002027812 */ /* 0x002fca00078eb8ff */
[----:B------:R3:W-:Y:S02]  /*1080*/  STS [UR53+0x8], R2 ;  /* 0x00000802ff007988 */ /* 0x0007e40008000835 */
.L_x_42:
[----:B------:R-:W-:Y:S05]  /*1090*/  @P2 BREAK B4 ;  /* 0x0000000000042942 */ /* 0x000fea0003800000 */
[----:B------:R-:W-:Y:S05]  /*10a0*/  @P2 BRA `(.L_x_44) ;  /* 0x0000000000242947 */ /* 0x000fea0003800000 */
[----:B-1-3--:R-:W1:Y:S01]  /*10b0*/  LDS R2, [UR53+0x8] ;  /* 0x00000835ff027984 */ /* 0x00ae620008000800 */
[----:B----4-:R-:W-:-:S05]  /*10c0*/  IMAD.MOV.U32 R3, RZ, RZ, 0x6000 ;  /* 0x00006000ff037424 */ /* 0x010fca00078e00ff */
[----:B-1----:R-:W-:-:S04]  /*10d0*/  LOP3.LUT R2, R2, 0x6000, R3, 0xd8, !PT ;  /* 0x0000600002027812 */ /* 0x002fc800078ed803 */
[----:B------:R-:W-:-:S05]  /*10e0*/  LOP3.LUT R2, R2, 0x400000, RZ, 0xb8, !PT ;  /* 0x0040000002027812 */ /* 0x000fca00078eb8ff */
[----:B------:R1:W-:Y:S02]  /*10f0*/  STS [UR53+0x8], R2 ;  /* 0x00000802ff007988 */ /* 0x0003e40008000835 */
.L_x_43:
[----:B------:R-:W-:Y:S05]  /*1100*/  BSYNC B4 ;  /* 0x0000000000047941 */ /* 0x000fea0003800000 */
.L_x_40:
[----:B-1-3--:R-:W1:Y:S02]  /*1110*/  @!P2 LDS R2, [UR53+0x8] ;  /* 0x00000835ff02a984 */ /* 0x00ae640008000800 */
[----:B-1----:R-:W-:-:S05]  /*1120*/  @!P2 LOP3.LUT R2, R2, 0x8000, RZ, 0xb8, !PT ;  /* 0x000080000202a812 */ /* 0x002fca00078eb8ff */
[----:B------:R1:W-:Y:S02]  /*1130*/  @!P2 STS [UR53+0x8], R2 ;  /* 0x00000802ff00a988 */ /* 0x0003e40008000835 */
.L_x_44:
[----:B------:R-:W-:Y:S05]  /*1140*/  BSYNC B3 ;  /* 0x0000000000037941 */ /* 0x000fea0003800000 */
.L_x_39:
[----:B------:R-:W-:Y:S05]  /*1150*/  WARPSYNC.ALL ;  /* 0x0000000000007948 */ /* 0x000fea0003800000 */
[----:B------:R-:W-:Y:S01]  /*1160*/  UIADD3 UR4, UR4, 0x100, URZ ;  /* 0x0000010004047890 */ /* 0x000fe2000fffe03f */
[----:B------:R-:W-:Y:S01]  /*1170*/  ISETP.GE.AND P1, PT, R14, 0x1, PT ;  /* 0x000000010e00780c */ /* 0x000fe20003f26270 */
[----:B------:R-:W-:Y:S01]  /*1180*/  IMAD.MOV.U32 R24, RZ, RZ, RZ ;  /* 0x000000ffff187224 */ /* 0x000fe200078e00ff */
[----:B------:R-:W-:Y:S01]  /*1190*/  SHF.R.U32.HI R7, RZ, 0x5, R0 ;  /* 0x00000005ff077819 */ /* 0x000fe20000011600 */
[----:B------:R-:W-:-:S04]  /*11a0*/  UIADD3 UR48, UP0, UR4, UR18, URZ ;  /* 0x0000001204307290 */ /* 0x000fc8000ff1e03f */
[----:B------:R-:W-:Y:S01]  /*11b0*/  ULEA.HI.X.SX32 UR19, UR4, UR19, 0x1, UP0 ;  /* 0x0000001304137291 */ /* 0x000fe200080f0e3f */
[----:B------:R-:W-:Y:S11]  /*11c0*/  @P0 BRA `(.L_x_45) ;  /* 0x00000000002c0947 */ /* 0x000ff60003800000 */
[----:B-1-3--:R-:W1:Y:S01]  /*11d0*/  S2R R2, SR_LANEID ;  /* 0x0000000000027919 */ /* 0x00ae620000000000 */
[----:B------:R-:W-:Y:S05]  /*11e0*/  WARPSYNC.ALL ;  /* 0x0000000000007948 */ /* 0x000fea0003800000 */
[----:B-1----:R-:W-:-:S05]  /*11f0*/  IMAD.SHL.U32 R4, R2, 0x4, RZ ;  /* 0x0000000402047824 */ /* 0x002fca00078e00ff */
[----:B------:R-:W1:Y:S01]  /*1200*/  LDS R5, [R4+UR53] ;  /* 0x0000003504057984 */ /* 0x000e620008000800 */
[----:B------:R-:W-:Y:S01]  /*1210*/  IADD3 R2, P3, R4, UR48, RZ ;  /* 0x0000003004027c10 */ /* 0x000fe2000ff7e0ff */
[----:B------:R-:W-:-:S04]  /*1220*/  UMOV UR18, UR48 ;  /* 0x0000003000127c82 */ /* 0x000fc80008000000 */
[----:B----4-:R-:W-:-:S05]  /*1230*/  IMAD.X R3, RZ, RZ, UR19, P3 ;  /* 0x00000013ff037e24 */ /* 0x010fca00098e06ff */
[----:B-1----:R1:W3:Y:S01]  /*1240*/  ATOMG.E.EXCH.STRONG.GPU PT, RZ, [R2], R5 ;  /* 0x0000000502ff73a8 */ /* 0x0022e200041ee100 */
[----:B------:R-:W-:-:S04]  /*1250*/  DEPBAR {5,4,3,2,1,0} ;  /* 0x0000003f0000791a */ /* 0x000fc80000000000 */
[----:B------:R1:W-:Y:S01]  /*1260*/  UTMACCTL.IV [UR18] ;  /* 0x00000000120079b9 */ /* 0x0003e20008000000 */
[----:B------:R-:W-:Y:S01]  /*1270*/  NOP ;  /* 0x0000000000007918 */ /* 0x000fe20000000000 */
.L_x_45:
[----:B------:R-:W-:Y:S05]  /*1280*/  @P0 BRA `(.L_x_46) ;  /* 0x00000000000c0947 */ /* 0x000fea0003800000 */
[----:B------:R0:W-:Y:S01]  /*1290*/  UTMACMDFLUSH ;  /* 0x00000000000079b7 */ /* 0x0001e20000000000 */
[----:B------:R-:W-:Y:S05]  /*12a0*/  @P0 BRA `(.L_x_46) ;  /* 0x0000000000040947 */ /* 0x000fea0003800000 */
[----:B------:R-:W-:-:S04]  /*12b0*/  DEPBAR.LE SB0, 0x0 ;  /* 0x000080000000791a */ /* 0x000fc80000000000 */
.L_x_46:
[----:B------:R-:W-:Y:S05]  /*12c0*/  WARPSYNC.ALL ;  /* 0x0000000000007948 */ /* 0x000fea0003800000 */
[----:B---3--:R-:W-:Y:S01]  /*12d0*/  BAR.SYNC.DEFER_BLOCKING 0x0 ;  /* 0x0000000000007b1d */ /* 0x008fe20000010000 */
[----:B-1----:R-:W-:Y:S01]  /*12e0*/  R2UR UR18, R7 ;  /* 0x00000000071272ca */ /* 0x002fe200000e0000 */
[----:B------:R-:W-:Y:S01]  /*12f0*/  USHF.L.U32 UR17, UR55, 0x7, URZ ;  /* 0x0000000737117899 */ /* 0x000fe2000800063f */
[----:B------:R-:W-:Y:S01]  /*1300*/  IMAD.MOV.U32 R25, RZ, RZ, RZ ;  /* 0x000000ffff197224 */ /* 0x000fe200078e00ff */
[----:B------:R-:W-:Y:S01]  /*1310*/  USHF.L.U32 UR23, UR54, 0x6, URZ ;  /* 0x0000000636177899 */ /* 0x000fe2000800063f */
[----:B------:R-:W-:Y:S01]  /*1320*/  CS2R R26, SRZ ;  /* 0x00000000001a7805 */ /* 0x000fe2000001ff00 */
[----:B------:R-:W-:Y:S01]  /*1330*/  VOTEU.ALL UP0, P2 ;  /* 0x00000000003f7886 */ /* 0x000fe20001000000 */
[----:B------:R-:W-:Y:S01]  /*1340*/  UMOV UR4, 0x1 ;  /* 0x0000000100047882 */ /* 0x000fe20000000000 */
[----:B------:R-:W-:-:S02]  /*1350*/  CS2R R28, SRZ ;  /* 0x00000000001c7805 */ /* 0x000fc4000001ff00 */
[----:B------:R-:W-:Y:S02]  /*1360*/  CS2R R30, SRZ ;  /* 0x00000000001e7805 */ /* 0x000fe4000001ff00 */
[----:B------:R-:W-:Y:S01]  /*1370*/  CS2R R32, SRZ ;  /* 0x0000000000207805 */ /* 0x000fe2000001ff00 */
[----:B------:R-:W-:-:S04]  /*1380*/  @!UP0 UIADD3 UR4, -UR4, 0x100000, URZ ;  /* 0x0010000004048890 */ /* 0x000fc8000fffe13f */
[----:B------:R-:W-:Y:S02]  /*1390*/  @!UP0 USHF.L.U32 UR5, UR4, 0xb, URZ ;  /* 0x0000000b04058899 */ /* 0x000fe4000800063f */
[----:B------:R-:W-:Y:S01]  /*13a0*/  @!UP0 USHF.L.U32 UR4, UR4, 0x1, URZ ;  /* 0x0000000104048899 */ /* 0x000fe2000800063f */
[----:B------:R-:W-:Y:S01]  /*13b0*/  CS2R R34, SRZ ;  /* 0x0000000000227805 */ /* 0x000fe2000001ff00 */
[----:B------:R-:W-:Y:S01]  /*13c0*/  VOTEU.ALL UP0, P2 ;  /* 0x00000000003f7886 */ /* 0x000fe20001000000 */
[----:B------:R-:W-:Y:S02]  /*13d0*/  CS2R R36, SRZ ;  /* 0x0000000000247805 */ /* 0x000fe4000001ff00 */
[----:B------:R-:W-:Y:S02]  /*13e0*/  CS2R R38, SRZ ;  /* 0x0000000000267805 */ /* 0x000fe4000001ff00 */
[----:B------:R-:W-:Y:S02]  /*13f0*/  CS2R R40, SRZ ;  /* 0x0000000000287805 */ /* 0x000fe4000001ff00 */
[----:B------:R-:W-:-:S02]  /*1400*/  CS2R R42, SRZ ;  /* 0x00000000002a7805 */ /* 0x000fc4000001ff00 */
[----:B------:R-:W-:Y:S02]  /*1410*/  CS2R R44, SRZ ;  /* 0x00000000002c7805 */ /* 0x000fe4000001ff00 */
[----:B------:R-:W-:Y:S02]  /*1420*/  CS2R R46, SRZ ;  /* 0x00000000002e7805 */ /* 0x000fe4000001ff00 */
[----:B------:R-:W-:Y:S02]  /*1430*/  CS2R R48, SRZ ;  /* 0x0000000000307805 */ /* 0x000fe4000001ff00 */
[----:B------:R-:W-:Y:S02]  /*1440*/  CS2R R50, SRZ ;  /* 0x0000000000327805 */ /* 0x000fe4000001ff00 */
[----:B------:R-:W-:Y:S02]  /*1450*/  CS2R R52, SRZ ;  /* 0x0000000000347805 */ /* 0x000fe4000001ff00 */
[----:B------:R-:W-:Y:S01]  /*1460*/  CS2R R54, SRZ ;  /* 0x0000000000367805 */ /* 0x000fe2000001ff00 */
[----:B------:R-:W1:Y:S02]  /*1470*/  FENCE.VIEW.ASYNC.S ;  /* 0x00000000000073c6 */ /* 0x000e640000000000 */
[----:B-1----:R1:W3:Y:S01]  /*1480*/  @!UP0 SYNCS.EXCH.64 URZ, [UR53+0xc000], UR4 ;  /* 0x00c00004353f85b2 */ /* 0x0022e20008000100 */
[----:B------:R-:W-:-:S02]  /*1490*/  CS2R R56, SRZ ;  /* 0x0000000000387805 */ /* 0x000fc4000001ff00 */
[----:B------:R-:W-:Y:S02]  /*14a0*/  CS2R R58, SRZ ;  /* 0x00000000003a7805 */ /* 0x000fe4000001ff00 */
[----:B------:R-:W-:Y:S02]  /*14b0*/  CS2R R60, SRZ ;  /* 0x00000000003c7805 */ /* 0x000fe4000001ff00 */
        /* <DEDUP_REMOVED lines=12> */
[----:B------:R-:W-:Y:S01]  /*1580*/  CS2R R86, SRZ ;  /* 0x0000000000567805 */ /* 0x000fe2000001ff00 */
[----:B-1----:R-:W-:Y:S06]  /*1590*/  @!P1 BRA `(.L_x_47) ;  /* 0x0000000400b89947 */ /* 0x002fec0003800000 */
[----:B------:R-:W-:Y:S01]  /*15a0*/  USHF.R.U32.HI UR56, URZ, 0x4, UR53 ;  /* 0x000000043f387899 */ /* 0x000fe20008011635 */
[----:B------:R-:W-:Y:S01]  /*15b0*/  CS2R R24, SRZ ;  /* 0x0000000000187805 */ /* 0x000fe2000001ff00 */
[----:B------:R-:W-:Y:S01]  /*15c0*/  UIADD3 UR6, UR53, 0x8000, URZ ;  /* 0x0000800035067890 */ /* 0x000fe2000fffe03f */
[----:B------:R-:W-:Y:S01]  /*15d0*/  CS2R R26, SRZ ;  /* 0x00000000001a7805 */ /* 0x000fe2000001ff00 */
[----:B------:R-:W-:Y:S01]  /*15e0*/  USGXT.U32 UR56, UR56, 0xe ;  /* 0x0000000e3838789a */ /* 0x000fe20008000000 */
[----:B------:R-:W-:Y:S01]  /*15f0*/  CS2R R28, SRZ ;  /* 0x00000000001c7805 */ /* 0x000fe2000001ff00 */
[----:B------:R-:W-:Y:S01]  /*1600*/  USHF.R.U32.HI UR16, URZ, 0x4, UR6 ;  /* 0x000000043f107899 */ /* 0x000fe20008011606 */
[----:B------:R-:W-:Y:S01]  /*1610*/  CS2R R30, SRZ ;  /* 0x00000000001e7805 */ /* 0x000fe2000001ff00 */
[----:B------:R-:W-:Y:S01]  /*1620*/  UIADD3 UR6, UP0, UR56, 0x4000080, URZ ;  /* 0x0400008038067890 */ /* 0x000fe2000ff1e03f */
[----:B------:R-:W-:Y:S01]  /*1630*/  CS2R R32, SRZ ;  /* 0x0000000000207805 */ /* 0x000fe2000001ff00 */
[----:B------:R-:W-:Y:S01]  /*1640*/  USGXT.U32 UR16, UR16, 0xe ;  /* 0x0000000e1010789a */ /* 0x000fe20008000000 */
[----:B------:R-:W-:Y:S01]  /*1650*/  CS2R R34, SRZ ;  /* 0x0000000000227805 */ /* 0x000fe2000001ff00 */
[----:B------:R-:W-:Y:S01]  /*1660*/  UMOV UR5, URZ ;  /* 0x0000003f00057c82 */ /* 0x000fe20008000000 */
[----:B------:R-:W-:Y:S01]  /*1670*/  UMOV UR4, URZ ;  /* 0x0000003f00047c82 */ /* 0x000fe20008000000 */
[----:B------:R-:W-:Y:S01]  /*1680*/  UIADD3.X UR7, UR5, 0x40000040, URZ, UP0, !UPT ;  /* 0x4000004005077890 */ /* 0x000fe200087fe43f */
[----:B------:R-:W-:Y:S01]  /*1690*/  CS2R R36, SRZ ;  /* 0x0000000000247805 */ /* 0x000fe2000001ff00 */
[----:B------:R-:W-:Y:S01]  /*16a0*/  UIADD3 UR8, UP0, UR16, 0x2, URZ ;  /* 0x0000000210087890 */ /* 0x000fe2000ff1e03f */
[----:B------:R-:W-:-:S02]  /*16b0*/  CS2R R38, SRZ ;  /* 0x0000000000267805 */ /* 0x000fc4000001ff00 */
[----:B------:R-:W-:Y:S02]  /*16c0*/  CS2R R40, SRZ ;  /* 0x0000000000287805 */ /* 0x000fe4000001ff00 */
[----:B------:R-:W-:Y:S01]  /*16d0*/  CS2R R42, SRZ ;  /* 0x00000000002a7805 */ /* 0x000fe2000001ff00 */
[----:B------:R-:W-:Y:S01]  /*16e0*/  UIADD3.X UR5, UR4, 0x40000040, URZ, UP0, !UPT ;  /* 0x4000004004057890 */ /* 0x000fe200087fe43f */
        /* <DEDUP_REMOVED lines=22> */
[----:B------:R-:W-:Y:S01]  /*1850*/  UMOV UR4, UR8 ;  /* 0x0000000800047c82 */ /* 0x000fe20008000000 */
[----:B------:R-:W-:-:S02]  /*1860*/  ULOP3.LUT UR56, UR56, 0x4000000, URZ, 0xfc, !UPT ;  /* 0x0400000038387892 */ /* 0x000fc4000f8efc3f */
[----:B------:R-:W-:Y:S02]  /*1870*/  UIADD3.64 UR26, UR6, 0x80, URZ ;  /* 0x00000080061a7897 */ /* 0x000fe4000fffe03f */
[----:B------:R-:W-:Y:S02]  /*1880*/  UIADD3.64 UR30, UR6, 0x100, URZ ;  /* 0x00000100061e7897 */ /* 0x000fe4000fffe03f */
[----:B------:R-:W-:Y:S02]  /*1890*/  UIADD3.64 UR34, UR6, 0x180, URZ ;  /* 0x0000018006227897 */ /* 0x000fe4000fffe03f */
[----:B------:R-:W-:Y:S02]  /*18a0*/  UIADD3.64 UR38, UR6, 0x200, URZ ;  /* 0x0000020006267897 */ /* 0x000fe4000fffe03f */
[----:B------:R-:W-:Y:S02]  /*18b0*/  UIADD3.64 UR42, UR6, 0x280, URZ ;  /* 0x00000280062a7897 */ /* 0x000fe4000fffe03f */
[----:B------:R-:W-:-:S02]  /*18c0*/  UIADD3.64 UR46, UR6, 0x300, URZ ;  /* 0x00000300062e7897 */ /* 0x000fc4000fffe03f */
[----:B------:R-:W-:Y:S02]  /*18d0*/  UIADD3.64 UR24, UR4, 0x2, URZ ;  /* 0x0000000204187897 */ /* 0x000fe4000fffe03f */
[----:B------:R-:W-:Y:S02]  /*18e0*/  UIADD3.64 UR28, UR4, 0x4, URZ ;  /* 0x00000004041c7897 */ /* 0x000fe4000fffe03f */
[----:B------:R-:W-:Y:S02]  /*18f0*/  UIADD3.64 UR32, UR4, 0x1fe, URZ ;  /* 0x000001fe04207897 */ /* 0x000fe4000fffe03f */
[----:B------:R-:W-:Y:S02]  /*1900*/  UIADD3.64 UR36, UR4, 0x200, URZ ;  /* 0x0000020004247897 */ /* 0x000fe4000fffe03f */
[----:B------:R-:W-:Y:S02]  /*1910*/  UIADD3.64 UR40, UR4, 0x202, URZ ;  /* 0x0000020204287897 */ /* 0x000fe4000fffe03f */
[----:B------:R-:W-:Y:S01]  /*1920*/  UIADD3.64 UR44, UR4, 0x204, URZ ;  /* 0x00000204042c7897 */ /* 0x000fe2000fffe03f */
[----:B------:R-:W-:-:S11]  /*1930*/  UMOV UR11, URZ ;  /* 0x0000003f000b7c82 */ /* 0x000fd60008000000 */
.L_x_49:
[----:B---3--:R-:W-:Y:S01]  /*1940*/  BAR.SYNC.DEFER_BLOCKING 0x0 ;  /* 0x0000000000007b1d */ /* 0x008fe20000010000 */
[----:B------:R-:W-:Y:S01]  /*1950*/  ELECT P0, URZ, PT ;  /* 0x00000000003f782f */ /* 0x000fe20003800000 */
[----:B------:R-:W-:Y:S01]  /*1960*/  @!P2 IMAD.MOV.U32 R2, RZ, RZ, 0xc000 ;  /* 0x0000c000ff02a424 */ /* 0x000fe200078e00ff */
[----:B------:R-:W-:Y:S02]  /*1970*/  ULOP3.LUT UR8, UR18, 0x1, URZ, 0xc0, !UPT ;  /* 0x0000000112087892 */ /* 0x000fe4000f8ec03f */
[C---:B------:R-:W-:Y:S02]  /*1980*/  ISETP.LT.U32.AND P0, PT, R6.reuse, 0x40, P0 ;  /* 0x000000400600780c */ /* 0x040fe40000701070 */
[----:B------:R-:W-:Y:S01]  /*1990*/  ELECT P1, URZ, PT ;  /* 0x00000000003f782f */ /* 0x000fe20003820000 */
[----:B------:R-:W-:Y:S02]  /*19a0*/  ULEA UR9, UR8, UR53, 0xd ;  /* 0x0000003508097291 */ /* 0x000fe4000f8e683f */
[----:B------:R-:W-:Y:S01]  /*19b0*/  ULEA UR22, UR8, UR11, 0x6 ;  /* 0x0000000b08167291 */ /* 0x000fe2000f8e303f */
[----:B------:R-:W-:Y:S01]  /*19c0*/  ISETP.LT.U32.AND P1, PT, R6, 0x40, P1 ;  /* 0x000000400600780c */ /* 0x000fe20000f21070 */
[----:B------:R-:W-:-:S02]  /*19d0*/  ULEA UR10, UR8, UR17, 0x6 ;  /* 0x00000011080a7291 */ /* 0x000fc4000f8e303f */
[----:B------:R-:W-:-:S04]  /*19e0*/  ULEA UR8, UR8, UR9, 0xd ;  /* 0x0000000908087291 */ /* 0x000fc8000f8e683f */
[----:B------:R-:W-:Y:S01]  /*19f0*/  VOTEU.ANY UP0, P0 ;  /* 0x00000000003f7886 */ /* 0x000fe20000000100 */
[----:B------:R-:W-:-:S04]  /*1a00*/  VOTEU.ANY UP2, P0 ;  /* 0x00000000003f7886 */ /* 0x000fc80000040100 */
[----:B------:R-:W-:Y:S01]  /*1a10*/  @UP0 UIADD3 UR20, UR9, 0x8000, URZ ;  /* 0x0000800009140890 */ /* 0x000fe2000fffe03f */
[----:B------:R1:W-:Y:S01]  /*1a20*/  @!P2 SYNCS.ARRIVE.TRANS64 RZ, [UR53+0xc000], R2 ;  /* 0x00c00002ffffa9a7 */ /* 0x0003e20008000035 */
[----:B------:R-:W-:Y:S01]  /*1a30*/  @UP0 UIADD3 UR21, UR53, 0xc000, URZ ;  /* 0x0000c00035150890 */ /* 0x000fe2000fffe03f */
[----:B------:R-:W-:Y:S01]  /*1a40*/  @UP0 UMOV UR12, UR52 ;  /* 0x00000034000c0c82 */ /* 0x000fe20008000000 */
[----:B------:R-:W-:Y:S01]  /*1a50*/  @UP0 UMOV UR13, UR51 ;  /* 0x00000033000d0c82 */ /* 0x000fe20008000000 */
[----:B------:R-:W-:Y:S01]  /*1a60*/  BAR.SYNC.DEFER_BLOCKING 0x0 ;  /* 0x0000000000007b1d */ /* 0x000fe20000010000 */
[----:B-1----:R-:W-:-:S05]  /*1a70*/  SHF.L.U32 R2, R8, 0x1f, RZ ;  /* 0x0000001f08027819 */ /* 0x002fca00000006ff */
[----:B------:R-:W-:Y:S01]  /*1a80*/  VOTEU.ANY UP1, P1 ;  /* 0x00000000003f7886 */ /* 0x000fe20000820100 */
[----:B------:R-:W-:-:S04]  /*1a90*/  VOTEU.ANY UP3, P1 ;  /* 0x00000000003f7886 */ /* 0x000fc80000860100 */
[----:B------:R-:W-:Y:S01]  /*1aa0*/  @UP1 UIADD3 UR9, UR53, 0xc000, URZ ;  /* 0x0000c00035091890 */ /* 0x000fe2000fffe03f */
[----:B------:R-:W-:Y:S01]  /*1ab0*/  @UP1 UMOV UR14, UR50 ;  /* 0x00000032000e1c82 */ /* 0x000fe20008000000 */
[----:B------:R-:W-:Y:S01]  /*1ac0*/  @UP1 UMOV UR15, UR49 ;  /* 0x00000031000f1c82 */ /* 0x000fe20008000000 */
[----:B------:R1:W-:Y:S01]  /*1ad0*/  @UP2 UTMALDG.2D [UR20], [UR12] ;  /* 0x000000140c0025b4 */ /* 0x0003e20008008000 */
[----:B------:R3:W-:Y:S06]  /*1ae0*/  MEMBAR.ALL.CTA ;  /* 0x0000000000007992 */ /* 0x0007ec0000008000 */
[----:B---3--:R-:W3:Y:S02]  /*1af0*/  FENCE.VIEW.ASYNC.S ;  /* 0x00000000000073c6 */ /* 0x008ee40000000000 */
[----:B---3--:R-:W-:Y:S06]  /*1b00*/  BAR.SYNC.DEFER_BLOCKING 0x0 ;  /* 0x0000000000007b1d */ /* 0x008fec0000010000 */
[----:B------:R1:W-:Y:S02]  /*1b10*/  @UP3 UTMALDG.2D [UR8], [UR14] ;  /* 0x000000080e0035b4 */ /* 0x0003e40008008000 */
[----:B------:R-:W-:Y:S06]  /*1b20*/  BAR.SYNC.DEFER_BLOCKING 0x0 ;  /* 0x0000000000007b1d */ /* 0x000fec0000010000 */
[----:B------:R-:W3:Y:S02]  /*1b30*/  SYNCS.PHASECHK.TRANS64.TRYWAIT P0, [UR53+0xc000], R2 ;  /* 0x00c00002ff0075a7 */ /* 0x000ee40008000175 */
[----:B-1-3--:R-:W-:Y:S05]  /*1b40*/  @!P0 BRA `(.L_x_48) ;  /* 0x0000000400788947 */ /* 0x00afea0003800000 */
.L_x_50:
[----:B------:R-:W-:Y:S02]  /*1b50*/  WARPGROUP.DEPBAR.LE gsb0, 0x0 ;  /* 0x00008000000079c5 */ /* 0x000fe40000010000 */
[----:B------:R-:W-:Y:S01]  /*1b60*/  WARPGROUP.ARRIVE ;  /* 0x00000000000079c5 */ /* 0x000fe20000000000 */
[----:B------:R-:W-:Y:S01]  /*1b70*/  UMOV UR12, UR16 ;  /* 0x00000010000c7c82 */ /* 0x000fe20008000000 */
[----:B------:R-:W-:Y:S01]  /*1b80*/  UMOV UR13, 0x40000040 ;  /* 0x40000040000d7882 */ /* 0x000fe20000000000 */
[----:B------:R-:W-:Y:S01]  /*1b90*/  UMOV UR14, UR56 ;  /* 0x00000038000e7c82 */ /* 0x000fe20008000000 */
[----:B------:R-:W-:Y:S01]  /*1ba0*/  UMOV UR15, 0x40000040 ;  /* 0x40000040000f7882 */ /* 0x000fe20000000000 */
[----:B------:R-:W1:Y:S01]  /*1bb0*/  LDC R2, c[0x0][0x230] ;  /* 0x00008c00ff027b82 */ /* 0x000e620000000800 */
[----:B------:R-:W-:Y:S01]  /*1bc0*/  HGMMA.64x128x16.F32 R24, gdesc[UR12].tnspB, R24 ;  /* 0x41e000000c1879f0 */ /* 0x000fe20008700818 */
[----:B------:R-:W-:Y:S01]  /*1bd0*/  UIADD3 UR11, UR11, 0x80, URZ ;  /* 0x000000800b0b7890 */ /* 0x000fe2000fffe03f */
[----:B------:R-:W-:-:S05]  /*1be0*/  LOP3.LUT R8, R8, 0x1, RZ, 0x3c, !PT ;  /* 0x0000000108087812 */ /* 0x000fca00078e3cff */
[----:B-1----:R-:W-:-:S05]  /*1bf0*/  ISETP.LE.AND P0, PT, R2, UR11, PT ;  /* 0x0000000b02007c0c */ /* 0x002fca000bf03270 */
[----:B------:R-:W-:-:S12]  /*1c00*/  HGMMA.64x128x16.F32 R24, gdesc[UR4].tnspB, R24 ;  /* 0x41e00000041879f0 */ /* 0x000fd80008700818 */
[----:B------:R-:W-:-:S12]  /*1c10*/  HGMMA.64x128x16.F32 R24, gdesc[UR24].tnspB, R24 ;  /* 0x41e00000181879f0 */ /* 0x000fd80008700818 */
[----:B------:R-:W-:-:S12]  /*1c20*/  HGMMA.64x128x16.F32 R24, gdesc[UR28].tnspB, R24 ;  /* 0x41e000001c1879f0 */ /* 0x000fd80008700818 */
[----:B------:R-:W-:-:S12]  /*1c30*/  HGMMA.64x128x16.F32 R24, gdesc[UR32].tnspB, R24 ;  /* 0x41e00000201879f0 */ /* 0x000fd80008700818 */
[----:B------:R-:W-:-:S12]  /*1c40*/  HGMMA.64x128x16.F32 R24, gdesc[UR36].tnspB, R24 ;  /* 0x41e00000241879f0 */ /* 0x000fd80008700818 */
[----:B------:R-:W-:-:S12]  /*1c50*/  HGMMA.64x128x16.F32 R24, gdesc[UR40].tnspB, R24 ;  /* 0x41e00000281879f0 */ /* 0x000fd80008700818 */
[----:B------:R-:W-:Y:S01]  /*1c60*/  HGMMA.64x128x16.F32 R24, gdesc[UR44].tnspB, R24, gsb0 ;  /* 0x41e000002c1879f0 */ /* 0x000fe20008000818 */
[----:B------:R-:W-:Y:S05]  /*1c70*/  @!P0 BRA `(.L_x_49) ;  /* 0xfffffffc00308947 */ /* 0x000fea000383ffff */
.L_x_47:
[C---:B------:R-:W-:Y:S01]  /*1c80*/  IMAD.SHL.U32 R2, R0.reuse, 0x80, RZ ;  /* 0x0000008000027824 */ /* 0x040fe200078e00ff */
[----:B------:R-:W-:Y:S02]  /*1c90*/  WARPGROUP.DEPBAR.LE gsb0, 0x0 ;  /* 0x00008000000079c5 */ /* 0x000fe40000010000 */
[----:B----4-:R-:W-:Y:S01]  /*1ca0*/  IMAD.SHL.U32 R3, R0, 0x10, RZ ;  /* 0x0000001000037824 */ /* 0x010fe200078e00ff */
[----:B---3--:R-:W-:Y:S01]  /*1cb0*/  BAR.SYNC.DEFER_BLOCKING 0x0 ;  /* 0x0000000000007b1d */ /* 0x008fe20000010000 */
[----:B------:R-:W-:Y:S02]  /*1cc0*/  LOP3.LUT R2, R2, 0x780, RZ, 0xc0, !PT ;  /* 0x0000078002027812 */ /* 0x000fe400078ec0ff */
[----:B------:R-:W-:Y:S02]  /*1cd0*/  ELECT P0, URZ, PT ;  /* 0x00000000003f782f */ /* 0x000fe40003800000 */
[----:B------:R-:W-:Y:S01]  /*1ce0*/  F2FP.F16.F32.PACK_AB R24, R25, R24 ;  /* 0x000000181918723e */ /* 0x000fe200000000ff */
[----:B------:R-:W-:Y:S01]  /*1cf0*/  ULOP3.LUT UR18, UR18, 0x1, URZ, 0xc0, !UPT ;  /* 0x0000000112127892 */ /* 0x000fe2000f8ec03f */
[----:B------:R-:W-:-:S02]  /*1d00*/  LOP3.LUT R3, R2, 0x70, R3, 0xf8, !PT ;  /* 0x0000007002037812 */ /* 0x000fc400078ef803 */
[----:B------:R-:W-:Y:S01]  /*1d10*/  F2FP.F16.F32.PACK_AB R25, R27, R26 ;  /* 0x0000001a1b19723e */ /* 0x000fe200000000ff */
[----:B------:R-:W-:Y:S01]  /*1d20*/  ULEA UR16, UR18, UR53, 0xd ;  /* 0x0000003512107291 */ /* 0x000fe2000f8e683f */
[----:B------:R-:W-:Y:S01]  /*1d30*/  LOP3.LUT R3, R3, 0x10, R0, 0x78, !PT ;  /* 0x0000001003037812 */ /* 0x000fe200078e7800 */
[----:B------:R-:W-:Y:S01]  /*1d40*/  IMAD.SHL.U32 R0, R0, 0x40, RZ ;  /* 0x0000004000007824 */ /* 0x000fe200078e00ff */
[----:B------:R-:W-:Y:S01]  /*1d50*/  F2FP.F16.F32.PACK_AB R56, R57, R56 ;  /* 0x000000383938723e */ /* 0x000fe200000000ff */
[----:B------:R-:W-:Y:S01]  /*1d60*/  ULEA UR17, UR18, UR17, 0x6 ;  /* 0x0000001112117291 */ /* 0x000fe2000f8e303f */
[----:B------:R-:W-:Y:S02]  /*1d70*/  F2FP.F16.F32.PACK_AB R26, R29, R28 ;  /* 0x0000001c1d1a723e */ /* 0x000fe400000000ff */
[----:B------:R-:W-:Y:S01]  /*1d80*/  LOP3.LUT R0, R3, 0x1800, R0, 0xf8, !PT ;  /* 0x0000180003007812 */ /* 0x000fe200078ef800 */
[----:B------:R-:W-:Y:S01]  /*1d90*/  UMOV UR18, UR23 ;  /* 0x0000001700127c82 */ /* 0x000fe20008000000 */
[----:B------:R-:W-:-:S02]  /*1da0*/  F2FP.F16.F32.PACK_AB R27, R31, R30 ;  /* 0x0000001e1f1b723e */ /* 0x000fc400000000ff */
[C---:B------:R-:W-:Y:S01]  /*1db0*/  LOP3.LUT R3, R0.reuse, 0x20, RZ, 0x3c, !PT ;  /* 0x0000002000037812 */ /* 0x040fe200078e3cff */
[C---:B------:R-:W-:Y:S01]  /*1dc0*/  VIADD R2, R0.reuse, UR53 ;  /* 0x0000003500027c36 */ /* 0x040fe20008000000 */
[----:B------:R-:W-:Y:S02]  /*1dd0*/  LOP3.LUT R4, R0, 0x40, RZ, 0x3c, !PT ;  /* 0x0000004000047812 */ /* 0x000fe400078e3cff */
[----:B------:R-:W-:Y:S01]  /*1de0*/  F2FP.F16.F32.PACK_AB R32, R33, R32 ;  /* 0x000000202120723e */ /* 0x000fe200000000ff */
[----:B------:R-:W-:Y:S01]  /*1df0*/  VIADD R3, R3, UR53 ;  /* 0x0000003503037c36 */ /* 0x000fe20008000000 */
[----:B------:R-:W-:Y:S01]  /*1e00*/  F2FP.F16.F32.PACK_AB R57, R59, R58 ;  /* 0x0000003a3b39723e */ /* 0x000fe200000000ff */
[----:B------:R-:W1:Y:S01]  /*1e10*/  @!P2 SYNCS.CCTL.IV [UR53+0xc000] ;  /* 0x00c00000ff00a9b1 */ /* 0x000e620008000035 */
[----:B------:R-:W-:Y:S01]  /*1e20*/  F2FP.F16.F32.PACK_AB R33, R35, R34 ;  /* 0x000000222321723e */ /* 0x000fe200000000ff */
[----:B------:R-:W-:Y:S01]  /*1e30*/  VIADD R4, R4, UR53 ;  /* 0x0000003504047c36 */ /* 0x000fe20008000000 */
[----:B------:R-:W-:Y:S01]  /*1e40*/  F2FP.F16.F32.PACK_AB R58, R61, R60 ;  /* 0x0000003c3d3a723e */ /* 0x000fe200000000ff */
[----:B-1----:R-:W-:Y:S01]  /*1e50*/  STSM.16.M88.4 [R2], R24 ;  /* 0x0000001802007844 */ /* 0x002fe20000000200 */
[----:B------:R-:W-:-:S02]  /*1e60*/  F2FP.F16.F32.PACK_AB R59, R63, R62 ;  /* 0x0000003e3f3b723e */ /* 0x000fc400000000ff */
[----:B------:R-:W-:Y:S02]  /*1e70*/  F2FP.F16.F32.PACK_AB R64, R65, R64 ;  /* 0x000000404140723e */ /* 0x000fe400000000ff */
[----:B------:R-:W-:Y:S01]  /*1e80*/  LOP3.LUT R0, R0, 0x60, RZ, 0x3c, !PT ;  /* 0x0000006000007812 */ /* 0x000fe200078e3cff */
[----:B------:R-:W-:Y:S01]  /*1e90*/  STSM.16.M88.4 [R2+0x2000], R56 ;  /* 0x0020003802007844 */ /* 0x000fe20000000200 */
[----:B------:R-:W-:Y:S02]  /*1ea0*/  F2FP.F16.F32.PACK_AB R34, R37, R36 ;  /* 0x000000242522723e */ /* 0x000fe400000000ff */
[----:B------:R-:W-:Y:S01]  /*1eb0*/  F2FP.F16.F32.PACK_AB R35, R39, R38 ;  /* 0x000000262723723e */ /* 0x000fe200000000ff */
[----:B------:R-:W-:Y:S01]  /*1ec0*/  VIADD R0, R0, UR53 ;  /* 0x0000003500007c36 */ /* 0x000fe20008000000 */
[----:B------:R-:W-:Y:S02]  /*1ed0*/  F2FP.F16.F32.PACK_AB R40, R41, R40 ;  /* 0x000000282928723e */ /* 0x000fe400000000ff */
[----:B------:R-:W-:Y:S01]  /*1ee0*/  F2FP.F16.F32.PACK_AB R65, R67, R66 ;  /* 0x000000424341723e */ /* 0x000fe200000000ff */
[----:B------:R-:W-:Y:S01]  /*1ef0*/  STSM.16.M88.4 [R3], R32 ;  /* 0x0000002003007844 */ /* 0x000fe20000000200 */
[----:B------:R-:W-:-:S02]  /*1f00*/  F2FP.F16.F32.PACK_AB R41, R43, R42 ;  /* 0x0000002a2b29723e */ /* 0x000fc400000000ff */
[----:B------:R-:W-:Y:S02]  /*1f10*/  F2FP.F16.F32.PACK_AB R66, R69, R68 ;  /* 0x000000444542723e */ /* 0x000fe400000000ff */
[----:B------:R-:W-:Y:S02]  /*1f20*/  F2FP.F16.F32.PACK_AB R67, R71, R70 ;  /* 0x000000464743723e */ /* 0x000fe400000000ff */
[----:B------:R-:W-:Y:S02]  /*1f30*/  F2FP.F16.F32.PACK_AB R72, R73, R72 ;  /* 0x000000484948723e */ /* 0x000fe400000000ff */
[----:B------:R-:W-:Y:S01]  /*1f40*/  F2FP.F16.F32.PACK_AB R42, R45, R44 ;  /* 0x0000002c2d2a723e */ /* 0x000fe200000000ff */
[----:B------:R-:W-:Y:S01]  /*1f50*/  STSM.16.M88.4 [R3+0x2000], R64 ;  /* 0x0020004003007844 */ /* 0x000fe20000000200 */
[----:B------:R-:W-:Y:S02]  /*1f60*/  F2FP.F16.F32.PACK_AB R43, R47, R46 ;  /* 0x0000002e2f2b723e */ /* 0x000fe400000000ff */
[----:B------:R-:W-:-:S02]  /*1f70*/  F2FP.F16.F32.PACK_AB R48, R49, R48 ;  /* 0x000000303130723e */ /* 0x000fc400000000ff */
[----:B------:R-:W-:Y:S01]  /*1f80*/  F2FP.F16.F32.PACK_AB R73, R75, R74 ;  /* 0x0000004a4b49723e */ /* 0x000fe200000000ff */
[----:B------:R-:W-:Y:S01]  /*1f90*/  STSM.16.M88.4 [R4], R40 ;  /* 0x0000002804007844 */ /* 0x000fe20000000200 */
[----:B------:R-:W-:Y:S02]  /*1fa0*/  F2FP.F16.F32.PACK_AB R49, R51, R50 ;  /* 0x000000323331723e */ /* 0x000fe400000000ff */
[----:B------:R-:W-:Y:S02]  /*1fb0*/  F2FP.F16.F32.PACK_AB R74, R77, R76 ;  /* 0x0000004c4d4a723e */ /* 0x000fe400000000ff */
[----:B------:R-:W-:Y:S02]  /*1fc0*/  F2FP.F16.F32.PACK_AB R75, R79, R78 ;  /* 0x0000004e4f4b723e */ /* 0x000fe400000000ff */
[----:B------:R-:W-:Y:S02]  /*1fd0*/  F2FP.F16.F32.PACK_AB R80, R81, R80 ;  /* 0x000000505150723e */ /* 0x000fe400000000ff */
[----:B------:R-:W-:Y:S01]  /*1fe0*/  F2FP.F16.F32.PACK_AB R50, R53, R52 ;  /* 0x000000343532723e */ /* 0x000fe200000000ff */
[----:B------:R-:W-:Y:S01]  /*1ff0*/  STSM.16.M88.4 [R4+0x2000], R72 ;  /* 0x0020004804007844 */ /* 0x000fe20000000200 */
[----:B------:R-:W-:-:S02]  /*2000*/  F2FP.F16.F32.PACK_AB R51, R55, R54 ;  /* 0x000000363733723e */ /* 0x000fc400000000ff */
[----:B------:R-:W-:Y:S02]  /*2010*/  F2FP.F16.F32.PACK_AB R81, R83, R82 ;  /* 0x000000525351723e */ /* 0x000fe400000000ff */
[----:B------:R-:W-:Y:S01]  /*2020*/  F2FP.F16.F32.PACK_AB R82, R85, R84 ;  /* 0x000000545552723e */ /* 0x000fe200000000ff */
[----:B------:R-:W-:Y:S01]  /*2030*/  STSM.16.M88.4 [R0], R48 ;  /* 0x0000003000007844 */ /* 0x000fe20000000200 */
[----:B------:R-:W-:Y:S02]  /*2040*/  F2FP.F16.F32.PACK_AB R83, R87, R86 ;  /* 0x000000565753723e */ /* 0x000fe400000000ff */
[----:B------:R-:W-:-:S03]  /*2050*/  ISETP.LT.U32.AND P0, PT, R6, 0x40, P0 ;  /* 0x000000400600780c */ /* 0x000fc60000701070 */
[----:B------:R-:W-:Y:S01]  /*2060*/  STSM.16.M88.4 [R0+0x2000], R80 ;  /* 0x0020005000007844 */ /* 0x000fe20000000200 */
[----:B------:R1:W-:Y:S06]  /*2070*/  MEMBAR.ALL.CTA ;  /* 0x0000000000007992 */ /* 0x0003ec0000008000 */
[----:B-1----:R-:W1:Y:S03]  /*2080*/  FENCE.VIEW.ASYNC.S ;  /* 0x00000000000073c6 */ /* 0x002e660000000000 */
[----:B-1----:R-:W-:Y:S01]  /*2090*/  VOTEU.ANY UP0, P0 ;  /* 0x00000000003f7886 */ /* 0x002fe20000000100 */
[----:B------:R-:W-:-:S04]  /*20a0*/  VOTEU.ANY UP1, P0 ;  /* 0x00000000003f7886 */ /* 0x000fc80000020100 */
[----:B------:R-:W-:Y:S01]  /*20b0*/  @UP0 UMOV UR4, UR48 ;  /* 0x0000003000040c82 */ /* 0x000fe20008000000 */
[----:B------:R-:W-:Y:S01]  /*20c0*/  @UP0 UMOV UR5, UR19 ;  /* 0x0000001300050c82 */ /* 0x000fe20008000000 */
[----:B------:R-:W-:Y:S06]  /*20d0*/  BAR.SYNC.DEFER_BLOCKING 0x0 ;  /* 0x0000000000007b1d */ /* 0x000fec0000010000 */
[----:B------:R1:W-:Y:S01]  /*20e0*/  @UP1 UTMASTG.2D [UR16], [UR4] ;  /* 0x00000010040013b5 */ /* 0x0003e20008008000 */
[----:B------:R0:W-:Y:S01]  /*20f0*/  UTMACMDFLUSH ;  /* 0x00000000000079b7 */ /* 0x0001e20000000000 */
[----:B------:R-:W-:-:S04]  /*2100*/  DEPBAR.LE SB0, 0x0 ;  /* 0x000080000000791a */ /* 0x000fc80000000000 */
[----:B------:R-:W-:Y:S06]  /*2110*/  BAR.SYNC.DEFER_BLOCKING 0x0 ;  /* 0x0000000000007b1d */ /* 0x000fec0000010000 */
[----:B-1----:R-:W-:Y:S05]  /*2120*/  EXIT ;  /* 0x000000000000794d */ /* 0x002fea0003800000 */
.L_x_48:
[----:B------:R-:W1:Y:S02]  /*2130*/  SYNCS.PHASECHK.TRANS64.TRYWAIT P0, [UR53+0xc000], R2 ;  /* 0x00c00002ff0075a7 */ /* 0x000e640008000175 */
[----:B-1----:R-:W-:Y:S05]  /*2140*/  @!P0 BRA `(.L_x_48) ;  /* 0xfffffffc00f88947 */ /* 0x002fea000383ffff */
[----:B------:R-:W-:Y:S05]  /*2150*/  BRA `(.L_x_50) ;  /* 0xfffffff8007c7947 */ /* 0x000fea000383ffff */
.L_x_51:
[----:B------:R-:W-:-:S00]  /*2160*/  BRA `(.L_x_51) ;  /* 0xfffffffc00fc7947 */ /* 0x000fc0000383ffff */
[----:B------:R-:W-:-:S00]  /*2170*/  NOP ;  /* 0x0000000000007918 */ /* 0x000fc00000000000 */
        /* <DEDUP_REMOVED lines=8> */
.L_x_52:


//--------------------- .nv.shared.gluon_wgmma    --------------------------
	.section	.nv.shared.gluon_wgmma,"aw",@nobits
	.sectionflags	@""
	.align	16
	.zero		1024


//--------------------- .nv.shared.reserved.0     --------------------------
	.section	.nv.shared.reserved.0,"aw",@nobits
	.weak		__nv_reservedSMEM_offset_0_alias
	.size		__nv_reservedSMEM_offset_0_alias, 0, 0
	.other		__nv_reservedSMEM_offset_0_alias,@"STO_CUDA_RESERVED_SHARED STV_DEFAULT"
__nv_reservedSMEM_offset_0_alias:
	.zero		0


//--------------------- .nv.constant0.gluon_wgmma --------------------------
	.section	.nv.constant0.gluon_wgmma,"a",@progbits
	.sectionflags	@""
	.align	4
.nv.constant0.gluon_wgmma:
	.zero		608


//--------------------- SYMBOLS --------------------------

	.type		.nv.reservedSmem.offset0,@object
	.size		.nv.reservedSmem.offset0,0x4
